//
// Generated by NVIDIA NVVM Compiler
//
// Compiler Build ID: CL-36424714
// Cuda compilation tools, release 13.0, V13.0.88
// Based on NVVM 20.0.0
//

.version 9.0
.target sm_100
.address_size 64

	// .globl	_Z16Bins_IntersectedP6float4PjS1_S1_4int3if6float3i
// _ZZ4dataPjS_S_P6float4S_iP12contact_Datai4int3f6float3E3bin has been demoted
// _ZZ4dataPjS_S_P6float4S_iP12contact_Datai4int3f6float3E5start has been demoted
// _ZZ4dataPjS_S_P6float4S_iP12contact_Datai4int3f6float3E3end has been demoted
// _ZZ4dataPjS_S_P6float4S_iP12contact_Datai4int3f6float3E1k has been demoted
// _ZZ4dataPjS_S_P6float4S_iP12contact_Datai4int3f6float3E1i has been demoted

.visible .entry _Z16Bins_IntersectedP6float4PjS1_S1_4int3if6float3i(
	.param .u64 .ptr .align 1 _Z16Bins_IntersectedP6float4PjS1_S1_4int3if6float3i_param_0,
	.param .u64 .ptr .align 1 _Z16Bins_IntersectedP6float4PjS1_S1_4int3if6float3i_param_1,
	.param .u64 .ptr .align 1 _Z16Bins_IntersectedP6float4PjS1_S1_4int3if6float3i_param_2,
	.param .u64 .ptr .align 1 _Z16Bins_IntersectedP6float4PjS1_S1_4int3if6float3i_param_3,
	.param .align 4 .b8 _Z16Bins_IntersectedP6float4PjS1_S1_4int3if6float3i_param_4[12],
	.param .u32 _Z16Bins_IntersectedP6float4PjS1_S1_4int3if6float3i_param_5,
	.param .f32 _Z16Bins_IntersectedP6float4PjS1_S1_4int3if6float3i_param_6,
	.param .align 4 .b8 _Z16Bins_IntersectedP6float4PjS1_S1_4int3if6float3i_param_7[12],
	.param .u32 _Z16Bins_IntersectedP6float4PjS1_S1_4int3if6float3i_param_8
)
{
	.reg .pred 	%p<33>;
	.reg .b32 	%r<173>;
	.reg .b32 	%f<36>;
	.reg .b64 	%rd<64>;

	ld.param.u64 	%rd6, [_Z16Bins_IntersectedP6float4PjS1_S1_4int3if6float3i_param_0];
	ld.param.u32 	%r1, [_Z16Bins_IntersectedP6float4PjS1_S1_4int3if6float3i_param_4];
	ld.param.u32 	%r2, [_Z16Bins_IntersectedP6float4PjS1_S1_4int3if6float3i_param_4+4];
	ld.param.f32 	%f1, [_Z16Bins_IntersectedP6float4PjS1_S1_4int3if6float3i_param_7];
	ld.param.f32 	%f2, [_Z16Bins_IntersectedP6float4PjS1_S1_4int3if6float3i_param_7+4];
	ld.param.f32 	%f3, [_Z16Bins_IntersectedP6float4PjS1_S1_4int3if6float3i_param_7+8];
	ld.param.u64 	%rd7, [_Z16Bins_IntersectedP6float4PjS1_S1_4int3if6float3i_param_1];
	ld.param.u64 	%rd8, [_Z16Bins_IntersectedP6float4PjS1_S1_4int3if6float3i_param_2];
	ld.param.u64 	%rd9, [_Z16Bins_IntersectedP6float4PjS1_S1_4int3if6float3i_param_3];
	ld.param.u32 	%r67, [_Z16Bins_IntersectedP6float4PjS1_S1_4int3if6float3i_param_5];
	ld.param.f32 	%f14, [_Z16Bins_IntersectedP6float4PjS1_S1_4int3if6float3i_param_6];
	ld.param.u32 	%r68, [_Z16Bins_IntersectedP6float4PjS1_S1_4int3if6float3i_param_8];
	cvta.to.global.u64 	%rd1, %rd9;
	cvta.to.global.u64 	%rd2, %rd8;
	cvta.to.global.u64 	%rd3, %rd7;
	mov.u32 	%r69, %tid.x;
	mov.u32 	%r70, %ctaid.x;
	shl.b32 	%r71, %r70, 8;
	add.s32 	%r3, %r71, %r69;
	setp.ge.u32 	%p1, %r3, %r68;
	@%p1 bra 	$L__BB0_49;
	cvta.to.global.u64 	%rd10, %rd6;
	mul.wide.u32 	%rd11, %r3, 16;
	add.s64 	%rd4, %rd10, %rd11;
	ld.global.v4.f32 	{%f33, %f34, %f35, %f7}, [%rd4];
	setp.ne.s32 	%p2, %r67, 0;
	@%p2 bra 	$L__BB0_3;
	add.f32 	%f33, %f1, %f33;
	add.f32 	%f34, %f2, %f34;
	add.f32 	%f35, %f3, %f35;
	st.global.v2.f32 	[%rd4], {%f33, %f34};
	st.global.f32 	[%rd4+8], %f35;
$L__BB0_3:
	sub.f32 	%f15, %f33, %f7;
	div.rn.f32 	%f16, %f15, %f14;
	cvt.rmi.f32.f32 	%f17, %f16;
	cvt.rzi.s32.f32 	%r73, %f17;
	sub.f32 	%f18, %f34, %f7;
	div.rn.f32 	%f19, %f18, %f14;
	cvt.rmi.f32.f32 	%f20, %f19;
	cvt.rzi.s32.f32 	%r74, %f20;
	sub.f32 	%f21, %f35, %f7;
	div.rn.f32 	%f22, %f21, %f14;
	cvt.rmi.f32.f32 	%f23, %f22;
	cvt.rzi.s32.f32 	%r75, %f23;
	add.f32 	%f24, %f7, %f33;
	div.rn.f32 	%f25, %f24, %f14;
	cvt.rmi.f32.f32 	%f26, %f25;
	cvt.rzi.s32.f32 	%r4, %f26;
	add.f32 	%f27, %f7, %f34;
	div.rn.f32 	%f28, %f27, %f14;
	cvt.rmi.f32.f32 	%f29, %f28;
	cvt.rzi.s32.f32 	%r5, %f29;
	add.f32 	%f30, %f7, %f35;
	div.rn.f32 	%f31, %f30, %f14;
	cvt.rmi.f32.f32 	%f32, %f31;
	cvt.rzi.s32.f32 	%r6, %f32;
	max.s32 	%r155, %r73, 0;
	max.s32 	%r8, %r74, 0;
	max.s32 	%r9, %r75, 0;
	setp.gt.s32 	%p3, %r155, %r4;
	mov.b32 	%r171, 0;
	@%p3 bra 	$L__BB0_47;
	setp.ne.s32 	%p4, %r67, 1;
	@%p4 bra 	$L__BB0_38;
	add.s32 	%r85, %r3, -1;
	mul.wide.u32 	%rd12, %r85, 4;
	add.s64 	%rd5, %rd3, %rd12;
	sub.s32 	%r86, %r6, %r9;
	add.s32 	%r10, %r86, 1;
	and.b32  	%r11, %r10, 3;
	mul.lo.s32 	%r12, %r9, %r2;
	add.s32 	%r13, %r12, %r2;
	mov.b32 	%r171, 0;
$L__BB0_6:
	setp.lt.s32 	%p16, %r5, %r8;
	mov.u32 	%r157, %r8;
	@%p16 bra 	$L__BB0_7;
	bra.uni 	$L__BB0_8;
$L__BB0_7:
	add.s32 	%r17, %r155, 1;
	setp.eq.s32 	%p31, %r155, %r4;
	mov.u32 	%r155, %r17;
	@%p31 bra 	$L__BB0_47;
	bra.uni 	$L__BB0_6;
$L__BB0_8:
	mov.u32 	%r19, %r157;
	mov.u32 	%r18, %r171;
	setp.ge.s32 	%p17, %r6, %r9;
	@%p17 bra 	$L__BB0_10;
$L__BB0_9:
	add.s32 	%r157, %r19, 1;
	setp.eq.s32 	%p30, %r19, %r5;
	@%p30 bra 	$L__BB0_7;
	bra.uni 	$L__BB0_8;
$L__BB0_10:
	setp.eq.s32 	%p18, %r11, 0;
	add.s32 	%r22, %r10, %r18;
	mov.u32 	%r171, %r18;
	mov.u32 	%r160, %r9;
	@%p18 bra 	$L__BB0_23;
	setp.eq.s32 	%p19, %r3, 0;
	@%p19 bra 	$L__BB0_13;
	add.s32 	%r88, %r12, %r19;
	mad.lo.s32 	%r89, %r88, %r1, %r155;
	ld.global.u32 	%r90, [%rd5];
	add.s32 	%r91, %r90, %r18;
	mul.wide.u32 	%rd13, %r91, 4;
	add.s64 	%rd14, %rd2, %rd13;
	st.global.u32 	[%rd14], %r89;
	ld.global.u32 	%r92, [%rd5];
	add.s32 	%r93, %r92, %r18;
	mul.wide.u32 	%rd15, %r93, 4;
	add.s64 	%rd16, %rd1, %rd15;
	st.global.u32 	[%rd16], %r3;
	bra.uni 	$L__BB0_14;
$L__BB0_13:
	add.s32 	%r94, %r12, %r19;
	mad.lo.s32 	%r95, %r94, %r1, %r155;
	mul.wide.u32 	%rd17, %r18, 4;
	add.s64 	%rd18, %rd2, %rd17;
	st.global.u32 	[%rd18], %r95;
	add.s64 	%rd19, %rd1, %rd17;
	mov.b32 	%r96, 0;
	st.global.u32 	[%rd19], %r96;
$L__BB0_14:
	add.s32 	%r160, %r9, 1;
	setp.eq.s32 	%p20, %r11, 1;
	add.s32 	%r171, %r18, 1;
	@%p20 bra 	$L__BB0_23;
	@%p19 bra 	$L__BB0_17;
	add.s32 	%r97, %r13, %r19;
	mad.lo.s32 	%r98, %r97, %r1, %r155;
	ld.global.u32 	%r99, [%rd5];
	add.s32 	%r100, %r99, %r171;
	mul.wide.u32 	%rd20, %r100, 4;
	add.s64 	%rd21, %rd2, %rd20;
	st.global.u32 	[%rd21], %r98;
	ld.global.u32 	%r101, [%rd5];
	add.s32 	%r102, %r101, %r171;
	mul.wide.u32 	%rd22, %r102, 4;
	add.s64 	%rd23, %rd1, %rd22;
	st.global.u32 	[%rd23], %r3;
	bra.uni 	$L__BB0_18;
$L__BB0_17:
	add.s32 	%r103, %r13, %r19;
	mad.lo.s32 	%r104, %r103, %r1, %r155;
	mul.wide.u32 	%rd24, %r171, 4;
	add.s64 	%rd25, %rd2, %rd24;
	st.global.u32 	[%rd25], %r104;
	add.s64 	%rd26, %rd1, %rd24;
	mov.b32 	%r105, 0;
	st.global.u32 	[%rd26], %r105;
$L__BB0_18:
	add.s32 	%r160, %r9, 2;
	setp.eq.s32 	%p22, %r11, 2;
	add.s32 	%r171, %r18, 2;
	@%p22 bra 	$L__BB0_23;
	@%p19 bra 	$L__BB0_21;
	add.s32 	%r106, %r13, %r2;
	add.s32 	%r107, %r106, %r19;
	mad.lo.s32 	%r108, %r107, %r1, %r155;
	ld.global.u32 	%r109, [%rd5];
	add.s32 	%r110, %r109, %r171;
	mul.wide.u32 	%rd27, %r110, 4;
	add.s64 	%rd28, %rd2, %rd27;
	st.global.u32 	[%rd28], %r108;
	ld.global.u32 	%r111, [%rd5];
	add.s32 	%r112, %r111, %r171;
	mul.wide.u32 	%rd29, %r112, 4;
	add.s64 	%rd30, %rd1, %rd29;
	st.global.u32 	[%rd30], %r3;
	bra.uni 	$L__BB0_22;
$L__BB0_21:
	add.s32 	%r113, %r13, %r2;
	add.s32 	%r114, %r113, %r19;
	mad.lo.s32 	%r115, %r114, %r1, %r155;
	mul.wide.u32 	%rd31, %r171, 4;
	add.s64 	%rd32, %rd2, %rd31;
	st.global.u32 	[%rd32], %r115;
	add.s64 	%rd33, %rd1, %rd31;
	mov.b32 	%r116, 0;
	st.global.u32 	[%rd33], %r116;
$L__BB0_22:
	add.s32 	%r160, %r9, 3;
	add.s32 	%r171, %r18, 3;
$L__BB0_23:
	sub.s32 	%r117, %r6, %r9;
	setp.lt.u32 	%p24, %r117, 3;
	@%p24 bra 	$L__BB0_9;
	mov.u32 	%r162, %r171;
$L__BB0_25:
	setp.eq.s32 	%p25, %r3, 0;
	@%p25 bra 	$L__BB0_27;
	mad.lo.s32 	%r118, %r160, %r2, %r19;
	mad.lo.s32 	%r119, %r118, %r1, %r155;
	ld.global.u32 	%r120, [%rd5];
	add.s32 	%r121, %r120, %r162;
	mul.wide.u32 	%rd34, %r121, 4;
	add.s64 	%rd35, %rd2, %rd34;
	st.global.u32 	[%rd35], %r119;
	ld.global.u32 	%r122, [%rd5];
	add.s32 	%r123, %r122, %r162;
	mul.wide.u32 	%rd36, %r123, 4;
	add.s64 	%rd37, %rd1, %rd36;
	st.global.u32 	[%rd37], %r3;
	bra.uni 	$L__BB0_28;
$L__BB0_27:
	mad.lo.s32 	%r124, %r160, %r2, %r19;
	mad.lo.s32 	%r125, %r124, %r1, %r155;
	mul.wide.u32 	%rd38, %r162, 4;
	add.s64 	%rd39, %rd2, %rd38;
	st.global.u32 	[%rd39], %r125;
	add.s64 	%rd40, %rd1, %rd38;
	mov.b32 	%r126, 0;
	st.global.u32 	[%rd40], %r126;
$L__BB0_28:
	add.s32 	%r34, %r162, 1;
	add.s32 	%r35, %r160, 1;
	@%p25 bra 	$L__BB0_30;
	mad.lo.s32 	%r127, %r35, %r2, %r19;
	mad.lo.s32 	%r128, %r127, %r1, %r155;
	ld.global.u32 	%r129, [%rd5];
	add.s32 	%r130, %r129, %r34;
	mul.wide.u32 	%rd41, %r130, 4;
	add.s64 	%rd42, %rd2, %rd41;
	st.global.u32 	[%rd42], %r128;
	ld.global.u32 	%r131, [%rd5];
	add.s32 	%r132, %r131, %r34;
	mul.wide.u32 	%rd43, %r132, 4;
	add.s64 	%rd44, %rd1, %rd43;
	st.global.u32 	[%rd44], %r3;
	bra.uni 	$L__BB0_31;
$L__BB0_30:
	mad.lo.s32 	%r133, %r35, %r2, %r19;
	mad.lo.s32 	%r134, %r133, %r1, %r155;
	mul.wide.u32 	%rd45, %r34, 4;
	add.s64 	%rd46, %rd2, %rd45;
	st.global.u32 	[%rd46], %r134;
	add.s64 	%rd47, %rd1, %rd45;
	mov.b32 	%r135, 0;
	st.global.u32 	[%rd47], %r135;
$L__BB0_31:
	add.s32 	%r36, %r162, 2;
	add.s32 	%r37, %r160, 2;
	@%p25 bra 	$L__BB0_33;
	mad.lo.s32 	%r136, %r37, %r2, %r19;
	mad.lo.s32 	%r137, %r136, %r1, %r155;
	ld.global.u32 	%r138, [%rd5];
	add.s32 	%r139, %r138, %r36;
	mul.wide.u32 	%rd48, %r139, 4;
	add.s64 	%rd49, %rd2, %rd48;
	st.global.u32 	[%rd49], %r137;
	ld.global.u32 	%r140, [%rd5];
	add.s32 	%r141, %r140, %r36;
	mul.wide.u32 	%rd50, %r141, 4;
	add.s64 	%rd51, %rd1, %rd50;
	st.global.u32 	[%rd51], %r3;
	bra.uni 	$L__BB0_34;
$L__BB0_33:
	mad.lo.s32 	%r142, %r37, %r2, %r19;
	mad.lo.s32 	%r143, %r142, %r1, %r155;
	mul.wide.u32 	%rd52, %r36, 4;
	add.s64 	%rd53, %rd2, %rd52;
	st.global.u32 	[%rd53], %r143;
	add.s64 	%rd54, %rd1, %rd52;
	mov.b32 	%r144, 0;
	st.global.u32 	[%rd54], %r144;
$L__BB0_34:
	add.s32 	%r38, %r162, 3;
	add.s32 	%r39, %r160, 3;
	@%p25 bra 	$L__BB0_36;
	mad.lo.s32 	%r145, %r39, %r2, %r19;
	mad.lo.s32 	%r146, %r145, %r1, %r155;
	ld.global.u32 	%r147, [%rd5];
	add.s32 	%r148, %r147, %r38;
	mul.wide.u32 	%rd55, %r148, 4;
	add.s64 	%rd56, %rd2, %rd55;
	st.global.u32 	[%rd56], %r146;
	ld.global.u32 	%r149, [%rd5];
	add.s32 	%r150, %r149, %r38;
	mul.wide.u32 	%rd57, %r150, 4;
	add.s64 	%rd58, %rd1, %rd57;
	st.global.u32 	[%rd58], %r3;
	bra.uni 	$L__BB0_37;
$L__BB0_36:
	mad.lo.s32 	%r151, %r39, %r2, %r19;
	mad.lo.s32 	%r152, %r151, %r1, %r155;
	mul.wide.u32 	%rd59, %r38, 4;
	add.s64 	%rd60, %rd2, %rd59;
	st.global.u32 	[%rd60], %r152;
	add.s64 	%rd61, %rd1, %rd59;
	mov.b32 	%r153, 0;
	st.global.u32 	[%rd61], %r153;
$L__BB0_37:
	add.s32 	%r162, %r162, 4;
	add.s32 	%r160, %r160, 4;
	setp.eq.s32 	%p29, %r162, %r22;
	mov.u32 	%r171, %r22;
	@%p29 bra 	$L__BB0_9;
	bra.uni 	$L__BB0_25;
$L__BB0_38:
	setp.lt.s32 	%p5, %r6, %r9;
	sub.s32 	%r77, %r6, %r9;
	add.s32 	%r42, %r77, 1;
	add.s32 	%r43, %r5, 1;
	sub.s32 	%r78, %r43, %r8;
	sub.s32 	%r44, %r5, %r8;
	and.b32  	%r45, %r78, 3;
	selp.b32 	%r46, 0, %r42, %p5;
	add.s32 	%r47, %r8, 1;
	add.s32 	%r48, %r8, 2;
	add.s32 	%r49, %r8, 3;
	shl.b32 	%r79, %r42, 1;
	add.s32 	%r80, %r46, %r79;
	add.s32 	%r50, %r80, %r42;
	mov.b32 	%r171, 0;
$L__BB0_39:
	mov.u32 	%r52, %r155;
	mov.u32 	%r51, %r171;
	setp.lt.s32 	%p6, %r5, %r8;
	@%p6 bra 	$L__BB0_46;
	setp.eq.s32 	%p7, %r45, 0;
	mov.u32 	%r171, %r51;
	mov.u32 	%r167, %r8;
	@%p7 bra 	$L__BB0_44;
	setp.eq.s32 	%p8, %r45, 1;
	add.s32 	%r171, %r51, %r46;
	mov.u32 	%r167, %r47;
	@%p8 bra 	$L__BB0_44;
	setp.eq.s32 	%p9, %r45, 2;
	setp.lt.s32 	%p10, %r6, %r9;
	add.s32 	%r54, %r42, %r171;
	selp.b32 	%r171, %r51, %r54, %p10;
	mov.u32 	%r167, %r48;
	@%p9 bra 	$L__BB0_44;
	setp.lt.s32 	%p11, %r6, %r9;
	add.s32 	%r82, %r54, %r42;
	selp.b32 	%r171, %r51, %r82, %p11;
	mov.u32 	%r167, %r49;
$L__BB0_44:
	setp.lt.u32 	%p12, %r44, 3;
	@%p12 bra 	$L__BB0_46;
$L__BB0_45:
	setp.lt.s32 	%p13, %r6, %r9;
	selp.b32 	%r83, 0, %r50, %p13;
	add.s32 	%r171, %r171, %r83;
	add.s32 	%r167, %r167, 4;
	setp.ne.s32 	%p14, %r167, %r43;
	@%p14 bra 	$L__BB0_45;
$L__BB0_46:
	add.s32 	%r155, %r52, 1;
	setp.ne.s32 	%p15, %r52, %r4;
	@%p15 bra 	$L__BB0_39;
$L__BB0_47:
	setp.ne.s32 	%p32, %r67, 0;
	@%p32 bra 	$L__BB0_49;
	mul.wide.u32 	%rd62, %r3, 4;
	add.s64 	%rd63, %rd3, %rd62;
	st.global.u32 	[%rd63], %r171;
$L__BB0_49:
	ret;

}
	// .globl	_Z6fstartPjS_S_i
.visible .entry _Z6fstartPjS_S_i(
	.param .u64 .ptr .align 1 _Z6fstartPjS_S_i_param_0,
	.param .u64 .ptr .align 1 _Z6fstartPjS_S_i_param_1,
	.param .u64 .ptr .align 1 _Z6fstartPjS_S_i_param_2,
	.param .u32 _Z6fstartPjS_S_i_param_3
)
{
	.local .align 4 .b8 	__local_depot1[4];
	.reg .b64 	%SP;
	.reg .b64 	%SPL;
	.reg .pred 	%p<4>;
	.reg .b32 	%r<17>;
	.reg .b64 	%rd<21>;

	mov.u64 	%SPL, __local_depot1;
	ld.param.u64 	%rd5, [_Z6fstartPjS_S_i_param_0];
	ld.param.u64 	%rd6, [_Z6fstartPjS_S_i_param_1];
	ld.param.u64 	%rd7, [_Z6fstartPjS_S_i_param_2];
	ld.param.u32 	%r2, [_Z6fstartPjS_S_i_param_3];
	cvta.to.global.u64 	%rd1, %rd7;
	cvta.to.global.u64 	%rd2, %rd6;
	cvta.to.global.u64 	%rd3, %rd5;
	mov.u32 	%r3, %tid.x;
	mov.u32 	%r4, %ctaid.x;
	shl.b32 	%r5, %r4, 8;
	add.s32 	%r1, %r5, %r3;
	setp.ge.u32 	%p1, %r1, %r2;
	@%p1 bra 	$L__BB1_5;
	mul.wide.u32 	%rd8, %r1, 4;
	add.s64 	%rd9, %rd3, %rd8;
	ld.global.u32 	%r6, [%rd9];
	add.u64 	%rd4, %SPL, 0;
	st.local.u32 	[%rd4], %r6;
	setp.eq.s32 	%p2, %r1, 0;
	@%p2 bra 	$L__BB1_4;
	ld.local.u32 	%r7, [%rd4];
	add.s32 	%r8, %r1, -1;
	mul.wide.u32 	%rd11, %r8, 4;
	add.s64 	%rd12, %rd3, %rd11;
	ld.global.u32 	%r9, [%rd12];
	setp.eq.s32 	%p3, %r7, %r9;
	@%p3 bra 	$L__BB1_5;
	ld.local.u32 	%r10, [%rd4];
	mul.wide.u32 	%rd13, %r10, 4;
	add.s64 	%rd14, %rd2, %rd13;
	st.global.u32 	[%rd14], %r1;
	ld.local.u32 	%r11, [%rd4];
	ld.local.u32 	%r12, [%rd4];
	mul.wide.u32 	%rd15, %r12, 4;
	add.s64 	%rd16, %rd1, %rd15;
	st.global.u32 	[%rd16], %r11;
	bra.uni 	$L__BB1_5;
$L__BB1_4:
	ld.local.u32 	%r13, [%rd4];
	mul.wide.u32 	%rd17, %r13, 4;
	add.s64 	%rd18, %rd2, %rd17;
	mov.b32 	%r14, 0;
	st.global.u32 	[%rd18], %r14;
	ld.local.u32 	%r15, [%rd4];
	ld.local.u32 	%r16, [%rd4];
	mul.wide.u32 	%rd19, %r16, 4;
	add.s64 	%rd20, %rd1, %rd19;
	st.global.u32 	[%rd20], %r15;
$L__BB1_5:
	ret;

}
	// .globl	_Z4fendPjiS_
.visible .entry _Z4fendPjiS_(
	.param .u64 .ptr .align 1 _Z4fendPjiS__param_0,
	.param .u32 _Z4fendPjiS__param_1,
	.param .u64 .ptr .align 1 _Z4fendPjiS__param_2
)
{
	.reg .pred 	%p<5>;
	.reg .b32 	%r<9>;
	.reg .b64 	%rd<9>;

	ld.param.u64 	%rd3, [_Z4fendPjiS__param_0];
	ld.param.u32 	%r2, [_Z4fendPjiS__param_1];
	ld.param.u64 	%rd2, [_Z4fendPjiS__param_2];
	cvta.to.global.u64 	%rd1, %rd3;
	mov.u32 	%r3, %tid.x;
	mov.u32 	%r4, %ctaid.x;
	shl.b32 	%r5, %r4, 8;
	add.s32 	%r1, %r5, %r3;
	bar.sync 	0;
	setp.ge.u32 	%p1, %r1, %r2;
	@%p1 bra 	$L__BB2_5;
	setp.eq.s32 	%p2, %r1, 0;
	@%p2 bra 	$L__BB2_4;
	mul.wide.u32 	%rd4, %r1, 4;
	add.s64 	%rd5, %rd1, %rd4;
	ld.global.u32 	%r6, [%rd5];
	setp.ne.s32 	%p3, %r6, -1;
	@%p3 bra 	$L__BB2_5;
	add.s32 	%r7, %r1, -1;
	mul.wide.u32 	%rd6, %r7, 4;
	add.s64 	%rd7, %rd1, %rd6;
	ld.global.u32 	%r8, [%rd7];
	setp.eq.s32 	%p4, %r8, -1;
	@%p4 bra 	$L__BB2_5;
$L__BB2_4:
	cvta.to.global.u64 	%rd8, %rd2;
	st.global.u32 	[%rd8], %r1;
$L__BB2_5:
	bar.sync 	0;
	ret;

}
	// .globl	_Z4dataPjS_S_P6float4S_iP12contact_Datai4int3f6float3
.visible .entry _Z4dataPjS_S_P6float4S_iP12contact_Datai4int3f6float3(
	.param .u64 .ptr .align 1 _Z4dataPjS_S_P6float4S_iP12contact_Datai4int3f6float3_param_0,
	.param .u64 .ptr .align 1 _Z4dataPjS_S_P6float4S_iP12contact_Datai4int3f6float3_param_1,
	.param .u64 .ptr .align 1 _Z4dataPjS_S_P6float4S_iP12contact_Datai4int3f6float3_param_2,
	.param .u64 .ptr .align 1 _Z4dataPjS_S_P6float4S_iP12contact_Datai4int3f6float3_param_3,
	.param .u64 .ptr .align 1 _Z4dataPjS_S_P6float4S_iP12contact_Datai4int3f6float3_param_4,
	.param .u32 _Z4dataPjS_S_P6float4S_iP12contact_Datai4int3f6float3_param_5,
	.param .u64 .ptr .align 1 _Z4dataPjS_S_P6float4S_iP12contact_Datai4int3f6float3_param_6,
	.param .u32 _Z4dataPjS_S_P6float4S_iP12contact_Datai4int3f6float3_param_7,
	.param .align 4 .b8 _Z4dataPjS_S_P6float4S_iP12contact_Datai4int3f6float3_param_8[12],
	.param .f32 _Z4dataPjS_S_P6float4S_iP12contact_Datai4int3f6float3_param_9,
	.param .align 4 .b8 _Z4dataPjS_S_P6float4S_iP12contact_Datai4int3f6float3_param_10[12]
)
{
	.reg .pred 	%p<22>;
	.reg .b32 	%r<135>;
	.reg .b32 	%f<117>;
	.reg .b64 	%rd<38>;
	.reg .b64 	%fd<26>;
	// demoted variable
	.shared .align 4 .b8 _ZZ4dataPjS_S_P6float4S_iP12contact_Datai4int3f6float3E3bin[1024];
	// demoted variable
	.shared .align 4 .b8 _ZZ4dataPjS_S_P6float4S_iP12contact_Datai4int3f6float3E5start[1024];
	// demoted variable
	.shared .align 4 .b8 _ZZ4dataPjS_S_P6float4S_iP12contact_Datai4int3f6float3E3end[1024];
	// demoted variable
	.shared .align 4 .b8 _ZZ4dataPjS_S_P6float4S_iP12contact_Datai4int3f6float3E1k[1024];
	// demoted variable
	.shared .align 4 .b8 _ZZ4dataPjS_S_P6float4S_iP12contact_Datai4int3f6float3E1i[1024];
	ld.param.f32 	%f34, [_Z4dataPjS_S_P6float4S_iP12contact_Datai4int3f6float3_param_10+8];
	ld.param.f32 	%f33, [_Z4dataPjS_S_P6float4S_iP12contact_Datai4int3f6float3_param_10+4];
	ld.param.f32 	%f32, [_Z4dataPjS_S_P6float4S_iP12contact_Datai4int3f6float3_param_10];
	ld.param.u32 	%r67, [_Z4dataPjS_S_P6float4S_iP12contact_Datai4int3f6float3_param_8+4];
	ld.param.u32 	%r66, [_Z4dataPjS_S_P6float4S_iP12contact_Datai4int3f6float3_param_8];
	ld.param.u64 	%rd9, [_Z4dataPjS_S_P6float4S_iP12contact_Datai4int3f6float3_param_0];
	ld.param.u64 	%rd6, [_Z4dataPjS_S_P6float4S_iP12contact_Datai4int3f6float3_param_1];
	ld.param.u64 	%rd7, [_Z4dataPjS_S_P6float4S_iP12contact_Datai4int3f6float3_param_2];
	ld.param.u64 	%rd10, [_Z4dataPjS_S_P6float4S_iP12contact_Datai4int3f6float3_param_3];
	ld.param.u64 	%rd8, [_Z4dataPjS_S_P6float4S_iP12contact_Datai4int3f6float3_param_4];
	ld.param.u32 	%r69, [_Z4dataPjS_S_P6float4S_iP12contact_Datai4int3f6float3_param_5];
	ld.param.u64 	%rd11, [_Z4dataPjS_S_P6float4S_iP12contact_Datai4int3f6float3_param_6];
	ld.param.f32 	%f31, [_Z4dataPjS_S_P6float4S_iP12contact_Datai4int3f6float3_param_9];
	cvta.to.global.u64 	%rd1, %rd11;
	cvta.to.global.u64 	%rd2, %rd10;
	cvta.to.global.u64 	%rd3, %rd9;
	mov.u32 	%r3, %tid.x;
	mov.u32 	%r70, %ctaid.x;
	shl.b32 	%r71, %r70, 8;
	add.s32 	%r4, %r71, %r3;
	setp.ge.u32 	%p1, %r4, %r69;
	@%p1 bra 	$L__BB3_31;
	cvta.to.global.u64 	%rd12, %rd7;
	cvta.to.global.u64 	%rd13, %rd6;
	mul.wide.u32 	%rd14, %r4, 4;
	add.s64 	%rd15, %rd12, %rd14;
	ld.global.u32 	%r5, [%rd15];
	shl.b32 	%r72, %r3, 2;
	mov.u32 	%r73, _ZZ4dataPjS_S_P6float4S_iP12contact_Datai4int3f6float3E3bin;
	add.s32 	%r74, %r73, %r72;
	st.shared.u32 	[%r74], %r5;
	add.s64 	%rd16, %rd13, %rd14;
	ld.global.u32 	%r110, [%rd16];
	mov.u32 	%r75, _ZZ4dataPjS_S_P6float4S_iP12contact_Datai4int3f6float3E5start;
	add.s32 	%r7, %r75, %r72;
	st.shared.u32 	[%r7], %r110;
	ld.global.u32 	%r8, [%rd16+4];
	mov.u32 	%r76, _ZZ4dataPjS_S_P6float4S_iP12contact_Datai4int3f6float3E3end;
	add.s32 	%r77, %r76, %r72;
	st.shared.u32 	[%r77], %r8;
	setp.ne.s32 	%p2, %r4, 0;
	@%p2 bra 	$L__BB3_3;
	mov.b32 	%r110, 0;
	st.shared.u32 	[%r7], %r110;
$L__BB3_3:
	mov.u32 	%r81, _ZZ4dataPjS_S_P6float4S_iP12contact_Datai4int3f6float3E1i;
	add.s32 	%r10, %r81, %r72;
	st.shared.u32 	[%r10], %r110;
	setp.ge.s32 	%p3, %r110, %r8;
	cvta.to.global.u64 	%rd17, %rd8;
	add.s64 	%rd4, %rd17, %rd14;
	mov.b32 	%r120, 0;
	@%p3 bra 	$L__BB3_29;
	ld.param.u32 	%r107, [_Z4dataPjS_S_P6float4S_iP12contact_Datai4int3f6float3_param_7];
	cvt.f64.f32 	%fd1, %f31;
	setp.ne.s32 	%p4, %r107, 1;
	@%p4 bra 	$L__BB3_19;
	mov.b32 	%r120, 0;
$L__BB3_6:
	mul.wide.s32 	%rd27, %r110, 4;
	add.s64 	%rd5, %rd3, %rd27;
	ld.global.u32 	%r93, [%rd5];
	mul.wide.u32 	%rd28, %r93, 16;
	add.s64 	%rd29, %rd2, %rd28;
	ld.global.v4.f32 	{%f1, %f2, %f3, %f4}, [%rd29];
	add.s32 	%r133, %r110, 1;
	setp.lt.s32 	%p12, %r133, %r8;
	mov.u32 	%r131, %r133;
	@%p12 bra 	$L__BB3_8;
$L__BB3_7:
	setp.lt.s32 	%p20, %r133, %r8;
	mov.u32 	%r110, %r133;
	@%p20 bra 	$L__BB3_6;
	bra.uni 	$L__BB3_28;
$L__BB3_8:
	div.rn.f32 	%f67, %f1, %f31;
	cvt.rmi.f32.f32 	%f68, %f67;
	cvt.rzi.u32.f32 	%r16, %f68;
	div.rn.f32 	%f69, %f2, %f31;
	cvt.rmi.f32.f32 	%f70, %f69;
	cvt.rzi.u32.f32 	%r17, %f70;
	div.rn.f32 	%f71, %f3, %f31;
	cvt.rmi.f32.f32 	%f72, %f71;
	cvt.rzi.u32.f32 	%r18, %f72;
	mov.u32 	%r115, %r133;
$L__BB3_9:
	mov.u32 	%r19, %r110;
	mul.wide.s32 	%rd30, %r115, 4;
	add.s64 	%rd31, %rd3, %rd30;
	ld.global.u32 	%r22, [%rd31];
	mul.wide.u32 	%rd32, %r22, 16;
	add.s64 	%rd33, %rd2, %rd32;
	ld.global.v4.f32 	{%f5, %f6, %f7, %f8}, [%rd33];
	sub.f32 	%f9, %f5, %f1;
	sub.f32 	%f10, %f6, %f2;
	sub.f32 	%f11, %f7, %f3;
	mul.f32 	%f73, %f10, %f10;
	fma.rn.f32 	%f74, %f9, %f9, %f73;
	fma.rn.f32 	%f75, %f11, %f11, %f74;
	sqrt.rn.f32 	%f12, %f75;
	add.f32 	%f76, %f4, %f8;
	setp.gtu.f32 	%p13, %f12, %f76;
	@%p13 bra 	$L__BB3_18;
	div.rn.f32 	%f77, %f8, %f12;
	div.rn.f32 	%f78, %f4, %f12;
	mul.f32 	%f79, %f9, %f77;
	sub.f32 	%f13, %f5, %f79;
	mul.f32 	%f80, %f10, %f77;
	sub.f32 	%f14, %f6, %f80;
	mul.f32 	%f81, %f11, %f77;
	sub.f32 	%f15, %f7, %f81;
	fma.rn.f32 	%f16, %f9, %f78, %f1;
	fma.rn.f32 	%f17, %f10, %f78, %f2;
	fma.rn.f32 	%f18, %f11, %f78, %f3;
	add.f32 	%f82, %f16, %f13;
	cvt.f64.f32 	%fd14, %f82;
	mul.f64 	%fd15, %fd14, 0d3FE0000000000000;
	div.rn.f64 	%fd16, %fd15, %fd1;
	cvt.rmi.f64.f64 	%fd17, %fd16;
	cvt.rzi.u32.f64 	%r94, %fd17;
	add.f32 	%f83, %f17, %f14;
	cvt.f64.f32 	%fd18, %f83;
	mul.f64 	%fd19, %fd18, 0d3FE0000000000000;
	div.rn.f64 	%fd20, %fd19, %fd1;
	cvt.rmi.f64.f64 	%fd21, %fd20;
	cvt.rzi.u32.f64 	%r95, %fd21;
	add.f32 	%f84, %f18, %f15;
	cvt.f64.f32 	%fd22, %f84;
	mul.f64 	%fd23, %fd22, 0d3FE0000000000000;
	div.rn.f64 	%fd24, %fd23, %fd1;
	cvt.rmi.f64.f64 	%fd25, %fd24;
	cvt.rzi.u32.f64 	%r96, %fd25;
	add.f32 	%f85, %f4, %f12;
	setp.lt.f32 	%p14, %f85, %f8;
	selp.b32 	%r117, %r16, %r94, %p14;
	selp.b32 	%r118, %r17, %r95, %p14;
	selp.b32 	%r119, %r18, %r96, %p14;
	add.f32 	%f86, %f8, %f12;
	setp.geu.f32 	%p15, %f86, %f4;
	@%p15 bra 	$L__BB3_12;
	div.rn.f32 	%f87, %f5, %f31;
	cvt.rmi.f32.f32 	%f88, %f87;
	cvt.rzi.u32.f32 	%r117, %f88;
	div.rn.f32 	%f89, %f6, %f31;
	cvt.rmi.f32.f32 	%f90, %f89;
	cvt.rzi.u32.f32 	%r118, %f90;
	div.rn.f32 	%f91, %f7, %f31;
	cvt.rmi.f32.f32 	%f92, %f91;
	cvt.rzi.u32.f32 	%r119, %f92;
$L__BB3_12:
	mad.lo.s32 	%r97, %r119, %r67, %r118;
	mad.lo.s32 	%r98, %r97, %r66, %r117;
	setp.ne.s32 	%p16, %r5, %r98;
	@%p16 bra 	$L__BB3_18;
	ld.global.u32 	%r32, [%rd5];
	setp.lt.u32 	%p17, %r32, %r22;
	@%p17 bra 	$L__BB3_16;
	setp.ge.u32 	%p18, %r22, %r32;
	@%p18 bra 	$L__BB3_17;
	neg.f32 	%f93, %f9;
	div.rn.f32 	%f94, %f93, %f12;
	neg.f32 	%f95, %f10;
	div.rn.f32 	%f96, %f95, %f12;
	neg.f32 	%f97, %f11;
	div.rn.f32 	%f98, %f97, %f12;
	sub.f32 	%f99, %f16, %f32;
	sub.f32 	%f100, %f17, %f33;
	sub.f32 	%f101, %f18, %f34;
	sub.f32 	%f102, %f13, %f32;
	sub.f32 	%f103, %f14, %f33;
	sub.f32 	%f104, %f15, %f34;
	ld.global.u32 	%r99, [%rd4];
	add.s32 	%r100, %r99, %r120;
	mul.wide.u32 	%rd34, %r100, 48;
	add.s64 	%rd35, %rd1, %rd34;
	st.global.f32 	[%rd35], %f99;
	st.global.f32 	[%rd35+4], %f100;
	st.global.f32 	[%rd35+8], %f101;
	st.global.f32 	[%rd35+12], %f102;
	st.global.f32 	[%rd35+16], %f103;
	st.global.f32 	[%rd35+20], %f104;
	st.global.f32 	[%rd35+24], %f94;
	st.global.f32 	[%rd35+28], %f96;
	st.global.f32 	[%rd35+32], %f98;
	st.global.f32 	[%rd35+36], %f12;
	st.global.u32 	[%rd35+40], %r22;
	st.global.u32 	[%rd35+44], %r32;
	bra.uni 	$L__BB3_17;
$L__BB3_16:
	neg.f32 	%f105, %f9;
	div.rn.f32 	%f106, %f105, %f12;
	neg.f32 	%f107, %f10;
	div.rn.f32 	%f108, %f107, %f12;
	neg.f32 	%f109, %f11;
	div.rn.f32 	%f110, %f109, %f12;
	sub.f32 	%f111, %f13, %f32;
	sub.f32 	%f112, %f14, %f33;
	sub.f32 	%f113, %f15, %f34;
	sub.f32 	%f114, %f16, %f32;
	sub.f32 	%f115, %f17, %f33;
	sub.f32 	%f116, %f18, %f34;
	ld.global.u32 	%r101, [%rd4];
	add.s32 	%r102, %r101, %r120;
	mul.wide.u32 	%rd36, %r102, 48;
	add.s64 	%rd37, %rd1, %rd36;
	st.global.f32 	[%rd37], %f111;
	st.global.f32 	[%rd37+4], %f112;
	st.global.f32 	[%rd37+8], %f113;
	st.global.f32 	[%rd37+12], %f114;
	st.global.f32 	[%rd37+16], %f115;
	st.global.f32 	[%rd37+20], %f116;
	st.global.f32 	[%rd37+24], %f106;
	st.global.f32 	[%rd37+28], %f108;
	st.global.f32 	[%rd37+32], %f110;
	st.global.f32 	[%rd37+36], %f12;
	st.global.u32 	[%rd37+40], %r32;
	st.global.u32 	[%rd37+44], %r22;
$L__BB3_17:
	add.s32 	%r120, %r120, 1;
$L__BB3_18:
	add.s32 	%r115, %r115, 1;
	add.s32 	%r110, %r19, 1;
	add.s32 	%r131, %r19, 2;
	setp.lt.s32 	%p19, %r131, %r8;
	@%p19 bra 	$L__BB3_9;
	bra.uni 	$L__BB3_7;
$L__BB3_19:
	add.s32 	%r83, %r110, 1;
	max.s32 	%r133, %r8, %r83;
	mov.b32 	%r120, 0;
$L__BB3_20:
	mul.wide.s32 	%rd19, %r110, 4;
	add.s64 	%rd20, %rd3, %rd19;
	ld.global.u32 	%r84, [%rd20];
	mul.wide.u32 	%rd21, %r84, 16;
	add.s64 	%rd22, %rd2, %rd21;
	ld.global.v4.f32 	{%f19, %f20, %f21, %f22}, [%rd22];
	add.s32 	%r110, %r110, 1;
	setp.ge.s32 	%p5, %r110, %r8;
	mov.u32 	%r131, %r110;
	@%p5 bra 	$L__BB3_27;
	div.rn.f32 	%f35, %f19, %f31;
	cvt.rmi.f32.f32 	%f36, %f35;
	cvt.rzi.u32.f32 	%r42, %f36;
	div.rn.f32 	%f37, %f20, %f31;
	cvt.rmi.f32.f32 	%f38, %f37;
	cvt.rzi.u32.f32 	%r43, %f38;
	div.rn.f32 	%f39, %f21, %f31;
	cvt.rmi.f32.f32 	%f40, %f39;
	cvt.rzi.u32.f32 	%r44, %f40;
	mov.u32 	%r131, %r110;
$L__BB3_22:
	mul.wide.s32 	%rd23, %r131, 4;
	add.s64 	%rd24, %rd3, %rd23;
	ld.global.u32 	%r85, [%rd24];
	mul.wide.u32 	%rd25, %r85, 16;
	add.s64 	%rd26, %rd2, %rd25;
	ld.global.v4.f32 	{%f23, %f24, %f25, %f26}, [%rd26];
	sub.f32 	%f27, %f23, %f19;
	sub.f32 	%f28, %f24, %f20;
	sub.f32 	%f29, %f25, %f21;
	mul.f32 	%f41, %f28, %f28;
	fma.rn.f32 	%f42, %f27, %f27, %f41;
	fma.rn.f32 	%f43, %f29, %f29, %f42;
	sqrt.rn.f32 	%f30, %f43;
	add.f32 	%f44, %f22, %f26;
	setp.gtu.f32 	%p6, %f30, %f44;
	@%p6 bra 	$L__BB3_26;
	div.rn.f32 	%f45, %f26, %f30;
	div.rn.f32 	%f46, %f22, %f30;
	mul.f32 	%f47, %f27, %f45;
	sub.f32 	%f48, %f23, %f47;
	mul.f32 	%f49, %f28, %f45;
	sub.f32 	%f50, %f24, %f49;
	mul.f32 	%f51, %f29, %f45;
	sub.f32 	%f52, %f25, %f51;
	fma.rn.f32 	%f53, %f27, %f46, %f19;
	fma.rn.f32 	%f54, %f28, %f46, %f20;
	fma.rn.f32 	%f55, %f29, %f46, %f21;
	add.f32 	%f56, %f53, %f48;
	cvt.f64.f32 	%fd2, %f56;
	mul.f64 	%fd3, %fd2, 0d3FE0000000000000;
	div.rn.f64 	%fd4, %fd3, %fd1;
	cvt.rmi.f64.f64 	%fd5, %fd4;
	cvt.rzi.u32.f64 	%r86, %fd5;
	add.f32 	%f57, %f54, %f50;
	cvt.f64.f32 	%fd6, %f57;
	mul.f64 	%fd7, %fd6, 0d3FE0000000000000;
	div.rn.f64 	%fd8, %fd7, %fd1;
	cvt.rmi.f64.f64 	%fd9, %fd8;
	cvt.rzi.u32.f64 	%r87, %fd9;
	add.f32 	%f58, %f55, %f52;
	cvt.f64.f32 	%fd10, %f58;
	mul.f64 	%fd11, %fd10, 0d3FE0000000000000;
	div.rn.f64 	%fd12, %fd11, %fd1;
	cvt.rmi.f64.f64 	%fd13, %fd12;
	cvt.rzi.u32.f64 	%r88, %fd13;
	add.f32 	%f59, %f22, %f30;
	setp.lt.f32 	%p7, %f59, %f26;
	selp.b32 	%r125, %r42, %r86, %p7;
	selp.b32 	%r126, %r43, %r87, %p7;
	selp.b32 	%r127, %r44, %r88, %p7;
	add.f32 	%f60, %f26, %f30;
	setp.geu.f32 	%p8, %f60, %f22;
	@%p8 bra 	$L__BB3_25;
	div.rn.f32 	%f61, %f23, %f31;
	cvt.rmi.f32.f32 	%f62, %f61;
	cvt.rzi.u32.f32 	%r125, %f62;
	div.rn.f32 	%f63, %f24, %f31;
	cvt.rmi.f32.f32 	%f64, %f63;
	cvt.rzi.u32.f32 	%r126, %f64;
	div.rn.f32 	%f65, %f25, %f31;
	cvt.rmi.f32.f32 	%f66, %f65;
	cvt.rzi.u32.f32 	%r127, %f66;
$L__BB3_25:
	mad.lo.s32 	%r89, %r127, %r67, %r126;
	mad.lo.s32 	%r90, %r89, %r66, %r125;
	setp.eq.s32 	%p9, %r5, %r90;
	selp.u32 	%r91, 1, 0, %p9;
	add.s32 	%r120, %r120, %r91;
$L__BB3_26:
	add.s32 	%r131, %r131, 1;
	setp.lt.s32 	%p10, %r131, %r8;
	@%p10 bra 	$L__BB3_22;
$L__BB3_27:
	setp.lt.s32 	%p11, %r110, %r8;
	@%p11 bra 	$L__BB3_20;
$L__BB3_28:
	st.shared.u32 	[%r10], %r133;
	mov.u32 	%r103, %tid.x;
	shl.b32 	%r104, %r103, 2;
	mov.u32 	%r105, _ZZ4dataPjS_S_P6float4S_iP12contact_Datai4int3f6float3E1k;
	add.s32 	%r106, %r105, %r104;
	st.shared.u32 	[%r106], %r131;
$L__BB3_29:
	ld.param.u32 	%r108, [_Z4dataPjS_S_P6float4S_iP12contact_Datai4int3f6float3_param_7];
	setp.ne.s32 	%p21, %r108, 0;
	@%p21 bra 	$L__BB3_31;
	st.global.u32 	[%rd4], %r120;
$L__BB3_31:
	bar.sync 	0;
	ret;

}


// ===== COMPILED SASS (sm_100) =====

	.target	sm_100

	.elftype	@"ET_EXEC"


//--------------------- .note.nv.tkinfo           --------------------------
	.section	.note.nv.tkinfo,"",@"SHT_NOTE"
	.sectionflags	@"SHF_NOTE_NV_TKINFO"
	.tkinfo
        /*0018*/ 	.word	0x00000002
        /*0030*/ 	.string	""
        /*0030*/ 	.string	"ptxas"
        /*0030*/ 	.string	"Cuda compilation tools, release 13.0, V13.0.88"
        /*0030*/ 	.string	"Build cuda_13.0.r13.0/compiler.36424714_0"
        /*0030*/ 	.string	"-arch sm_100 -m 64 "



//--------------------- .note.nv.cuinfo           --------------------------
	.section	.note.nv.cuinfo,"",@"SHT_NOTE"
	.sectionflags	@"SHF_NOTE_NV_CUINFO"
        /*0018*/ 	.short	0x0002
        /*001a*/ 	.short	0x0064
        /*001c*/ 	.short	0x0082
	.zero		2


//--------------------- .nv.info                  --------------------------
	.section	.nv.info,"",@"SHT_CUDA_INFO"
	.align	4


	//----- nvinfo : EIATTR_REGCOUNT
	.align		4
        /*0000*/ 	.byte	0x04, 0x2f
        /*0002*/ 	.short	(.L_1 - .L_0)
	.align		4
.L_0:
        /*0004*/ 	.word	index@(_Z16Bins_IntersectedP6float4PjS1_S1_4int3if6float3i)
        /*0008*/ 	.word	0x00000028


	//----- nvinfo : EIATTR_FRAME_SIZE
	.align		4
.L_1:
        /*000c*/ 	.byte	0x04, 0x11
        /*000e*/ 	.short	(.L_3 - .L_2)
	.align		4
.L_2:
        /*0010*/ 	.word	index@($__internal_3_$__cuda_sm3x_div_rn_noftz_f32_slowpath)
        /*0014*/ 	.word	0x00000000


	//----- nvinfo : EIATTR_FRAME_SIZE
	.align		4
.L_3:
        /*0018*/ 	.byte	0x04, 0x11
        /*001a*/ 	.short	(.L_5 - .L_4)
	.align		4
.L_4:
        /*001c*/ 	.word	index@(_Z16Bins_IntersectedP6float4PjS1_S1_4int3if6float3i)
        /*0020*/ 	.word	0x00000000


	//----- nvinfo : EIATTR_REGCOUNT
	.align		4
.L_5:
        /*0024*/ 	.byte	0x04, 0x2f
        /*0026*/ 	.short	(.L_7 - .L_6)
	.align		4
.L_6:
        /*0028*/ 	.word	index@(_Z6fstartPjS_S_i)
        /*002c*/ 	.word	0x0000000c


	//----- nvinfo : EIATTR_FRAME_SIZE
	.align		4
.L_7:
        /*0030*/ 	.byte	0x04, 0x11
        /*0032*/ 	.short	(.L_9 - .L_8)
	.align		4
.L_8:
        /*0034*/ 	.word	index@(_Z6fstartPjS_S_i)
        /*0038*/ 	.word	0x00000000


	//----- nvinfo : EIATTR_REGCOUNT
	.align		4
.L_9:
        /*003c*/ 	.byte	0x04, 0x2f
        /*003e*/ 	.short	(.L_11 - .L_10)
	.align		4
.L_10:
        /*0040*/ 	.word	index@(_Z4fendPjiS_)
        /*0044*/ 	.word	0x0000000c


	//----- nvinfo : EIATTR_FRAME_SIZE
	.align		4
.L_11:
        /*0048*/ 	.byte	0x04, 0x11
        /*004a*/ 	.short	(.L_13 - .L_12)
	.align		4
.L_12:
        /*004c*/ 	.word	index@(_Z4fendPjiS_)
        /*0050*/ 	.word	0x00000000


	//----- nvinfo : EIATTR_REGCOUNT
	.align		4
.L_13:
        /*0054*/ 	.byte	0x04, 0x2f
        /*0056*/ 	.short	(.L_15 - .L_14)
	.align		4
.L_14:
        /*0058*/ 	.word	index@(_Z4dataPjS_S_P6float4S_iP12contact_Datai4int3f6float3)
        /*005c*/ 	.word	0x0000003e


	//----- nvinfo : EIATTR_FRAME_SIZE
	.align		4
.L_15:
        /*0060*/ 	.byte	0x04, 0x11
        /*0062*/ 	.short	(.L_17 - .L_16)
	.align		4
.L_16:
        /*0064*/ 	.word	index@($__internal_2_$__cuda_sm3x_div_rn_noftz_f32_slowpath)
        /*0068*/ 	.word	0x00000000


	//----- nvinfo : EIATTR_FRAME_SIZE
	.align		4
.L_17:
        /*006c*/ 	.byte	0x04, 0x11
        /*006e*/ 	.short	(.L_19 - .L_18)
	.align		4
.L_18:
        /*0070*/ 	.word	index@($__internal_1_$__cuda_sm20_sqrt_rn_f32_slowpath)
        /*0074*/ 	.word	0x00000000


	//----- nvinfo : EIATTR_FRAME_SIZE
	.align		4
.L_19:
        /*0078*/ 	.byte	0x04, 0x11
        /*007a*/ 	.short	(.L_21 - .L_20)
	.align		4
.L_20:
        /*007c*/ 	.word	index@($__internal_0_$__cuda_sm20_div_rn_f64_full)
        /*0080*/ 	.word	0x00000000


	//----- nvinfo : EIATTR_FRAME_SIZE
	.align		4
.L_21:
        /*0084*/ 	.byte	0x04, 0x11
        /*0086*/ 	.short	(.L_23 - .L_22)
	.align		4
.L_22:
        /*0088*/ 	.word	index@(_Z4dataPjS_S_P6float4S_iP12contact_Datai4int3f6float3)
        /*008c*/ 	.word	0x00000000


	//----- nvinfo : EIATTR_MIN_STACK_SIZE
	.align		4
.L_23:
        /*0090*/ 	.byte	0x04, 0x12
        /*0092*/ 	.short	(.L_25 - .L_24)
	.align		4
.L_24:
        /*0094*/ 	.word	index@(_Z4dataPjS_S_P6float4S_iP12contact_Datai4int3f6float3)
        /*0098*/ 	.word	0x00000000


	//----- nvinfo : EIATTR_MIN_STACK_SIZE
	.align		4
.L_25:
        /*009c*/ 	.byte	0x04, 0x12
        /*009e*/ 	.short	(.L_27 - .L_26)
	.align		4
.L_26:
        /*00a0*/ 	.word	index@(_Z4fendPjiS_)
        /*00a4*/ 	.word	0x00000000


	//----- nvinfo : EIATTR_MIN_STACK_SIZE
	.align		4
.L_27:
        /*00a8*/ 	.byte	0x04, 0x12
        /*00aa*/ 	.short	(.L_29 - .L_28)
	.align		4
.L_28:
        /*00ac*/ 	.word	index@(_Z6fstartPjS_S_i)
        /*00b0*/ 	.word	0x00000000


	//----- nvinfo : EIATTR_MIN_STACK_SIZE
	.align		4
.L_29:
        /*00b4*/ 	.byte	0x04, 0x12
        /*00b6*/ 	.short	(.L_31 - .L_30)
	.align		4
.L_30:
        /*00b8*/ 	.word	index@(_Z16Bins_IntersectedP6float4PjS1_S1_4int3if6float3i)
        /*00bc*/ 	.word	0x00000000
.L_31:


//--------------------- .nv.compat                --------------------------
	.section	.nv.compat,"",@"SHT_CUDA_COMPAT_INFO"
	.align	4
        /*0000*/ 	.byte	0x02, 0x09, 0x00, 0x00, 0x02, 0x02, 0x01, 0x00, 0x02, 0x05, 0x05, 0x00, 0x03, 0x07, 0x01, 0x01
        /*0010*/ 	.byte	0x02, 0x03, 0x00, 0x00, 0x02, 0x06, 0x01, 0x00, 0x04, 0x0b, 0x08, 0x00, 0x01, 0x00, 0x00, 0x00
        /*0020*/ 	.byte	0x00, 0x00, 0x00, 0x00


//--------------------- .nv.info._Z4dataPjS_S_P6float4S_iP12contact_Datai4int3f6float3 --------------------------
	.section	.nv.info._Z4dataPjS_S_P6float4S_iP12contact_Datai4int3f6float3,"",@"SHT_CUDA_INFO"
	.sectionflags	@""
	.align	4


	//----- nvinfo : EIATTR_CUDA_API_VERSION
	.align		4
        /*0000*/ 	.byte	0x04, 0x37
        /*0002*/ 	.short	(.L_33 - .L_32)
.L_32:
        /*0004*/ 	.word	0x00000082


	//----- nvinfo : EIATTR_KPARAM_INFO
	.align		4
.L_33:
        /*0008*/ 	.byte	0x04, 0x17
        /*000a*/ 	.short	(.L_35 - .L_34)
.L_34:
        /*000c*/ 	.word	0x00000000
        /*0010*/ 	.short	0x000a
        /*0012*/ 	.short	0x004c
        /*0014*/ 	.byte	0x00, 0xf0, 0x31, 0x00


	//----- nvinfo : EIATTR_KPARAM_INFO
	.align		4
.L_35:
        /*0018*/ 	.byte	0x04, 0x17
        /*001a*/ 	.short	(.L_37 - .L_36)
.L_36:
        /*001c*/ 	.word	0x00000000
        /*0020*/ 	.short	0x0009
        /*0022*/ 	.short	0x0048
        /*0024*/ 	.byte	0x00, 0xf0, 0x11, 0x00


	//----- nvinfo : EIATTR_KPARAM_INFO
	.align		4
.L_37:
        /*0028*/ 	.byte	0x04, 0x17
        /*002a*/ 	.short	(.L_39 - .L_38)
.L_38:
        /*002c*/ 	.word	0x00000000
        /*0030*/ 	.short	0x0008
        /*0032*/ 	.short	0x003c
        /*0034*/ 	.byte	0x00, 0xf0, 0x31, 0x00


	//----- nvinfo : EIATTR_KPARAM_INFO
	.align		4
.L_39:
        /*0038*/ 	.byte	0x04, 0x17
        /*003a*/ 	.short	(.L_41 - .L_40)
.L_40:
        /*003c*/ 	.word	0x00000000
        /*0040*/ 	.short	0x0007
        /*0042*/ 	.short	0x0038
        /*0044*/ 	.byte	0x00, 0xf0, 0x11, 0x00


	//----- nvinfo : EIATTR_KPARAM_INFO
	.align		4
.L_41:
        /*0048*/ 	.byte	0x04, 0x17
        /*004a*/ 	.short	(.L_43 - .L_42)
.L_42:
        /*004c*/ 	.word	0x00000000
        /*0050*/ 	.short	0x0006
        /*0052*/ 	.short	0x0030
        /*0054*/ 	.byte	0x00, 0xf5, 0x21, 0x00


	//----- nvinfo : EIATTR_KPARAM_INFO
	.align		4
.L_43:
        /*0058*/ 	.byte	0x04, 0x17
        /*005a*/ 	.short	(.L_45 - .L_44)
.L_44:
        /*005c*/ 	.word	0x00000000
        /*0060*/ 	.short	0x0005
        /*0062*/ 	.short	0x0028
        /*0064*/ 	.byte	0x00, 0xf0, 0x11, 0x00


	//----- nvinfo : EIATTR_KPARAM_INFO
	.align		4
.L_45:
        /*0068*/ 	.byte	0x04, 0x17
        /*006a*/ 	.short	(.L_47 - .L_46)
.L_46:
        /*006c*/ 	.word	0x00000000
        /*0070*/ 	.short	0x0004
        /*0072*/ 	.short	0x0020
        /*0074*/ 	.byte	0x00, 0xf5, 0x21, 0x00


	//----- nvinfo : EIATTR_KPARAM_INFO
	.align		4
.L_47:
        /*0078*/ 	.byte	0x04, 0x17
        /*007a*/ 	.short	(.L_49 - .L_48)
.L_48:
        /*007c*/ 	.word	0x00000000
        /*0080*/ 	.short	0x0003
        /*0082*/ 	.short	0x0018
        /*0084*/ 	.byte	0x00, 0xf5, 0x21, 0x00


	//----- nvinfo : EIATTR_KPARAM_INFO
	.align		4
.L_49:
        /*0088*/ 	.byte	0x04, 0x17
        /*008a*/ 	.short	(.L_51 - .L_50)
.L_50:
        /*008c*/ 	.word	0x00000000
        /*0090*/ 	.short	0x0002
        /*0092*/ 	.short	0x0010
        /*0094*/ 	.byte	0x00, 0xf5, 0x21, 0x00


	//----- nvinfo : EIATTR_KPARAM_INFO
	.align		4
.L_51:
        /*0098*/ 	.byte	0x04, 0x17
        /*009a*/ 	.short	(.L_53 - .L_52)
.L_52:
        /*009c*/ 	.word	0x00000000
        /*00a0*/ 	.short	0x0001
        /*00a2*/ 	.short	0x0008
        /*00a4*/ 	.byte	0x00, 0xf5, 0x21, 0x00


	//----- nvinfo : EIATTR_KPARAM_INFO
	.align		4
.L_53:
        /*00a8*/ 	.byte	0x04, 0x17
        /*00aa*/ 	.short	(.L_55 - .L_54)
.L_54:
        /*00ac*/ 	.word	0x00000000
        /*00b0*/ 	.short	0x0000
        /*00b2*/ 	.short	0x0000
        /*00b4*/ 	.byte	0x00, 0xf5, 0x21, 0x00


	//----- nvinfo : EIATTR_SPARSE_MMA_MASK
	.align		4
.L_55:
        /*00b8*/ 	.byte	0x03, 0x50
        /*00ba*/ 	.short	0x0000


	//----- nvinfo : EIATTR_MAXREG_COUNT
	.align		4
        /*00bc*/ 	.byte	0x03, 0x1b
        /*00be*/ 	.short	0x00ff


	//----- nvinfo : EIATTR_NUM_BARRIERS
	.align		4
        /*00c0*/ 	.byte	0x02, 0x4c
        /*00c2*/ 	.byte	0x01
	.zero		1


	//----- nvinfo : EIATTR_MERCURY_ISA_VERSION
	.align		4
        /*00c4*/ 	.byte	0x03, 0x5f
        /*00c6*/ 	.short	0x0101


	//----- nvinfo : EIATTR_VRC_CTA_INIT_COUNT
	.align		4
        /*00c8*/ 	.byte	0x02, 0x4a
	.zero		1
	.zero		1


	//----- nvinfo : EIATTR_EXIT_INSTR_OFFSETS
	.align		4
        /*00cc*/ 	.byte	0x04, 0x1c
        /*00ce*/ 	.short	(.L_57 - .L_56)


	//   ....[0]....
.L_56:
        /*00d0*/ 	.word	0x00003520


	//----- nvinfo : EIATTR_CRS_STACK_SIZE
	.align		4
.L_57:
        /*00d4*/ 	.byte	0x04, 0x1e
        /*00d6*/ 	.short	(.L_59 - .L_58)
.L_58:
        /*00d8*/ 	.word	0x00000000


	//----- nvinfo : EIATTR_CBANK_PARAM_SIZE
	.align		4
.L_59:
        /*00dc*/ 	.byte	0x03, 0x19
        /*00de*/ 	.short	0x0058


	//----- nvinfo : EIATTR_PARAM_CBANK
	.align		4
        /*00e0*/ 	.byte	0x04, 0x0a
        /*00e2*/ 	.short	(.L_61 - .L_60)
	.align		4
.L_60:
        /*00e4*/ 	.word	index@(.nv.constant0._Z4dataPjS_S_P6float4S_iP12contact_Datai4int3f6float3)
        /*00e8*/ 	.short	0x0380
        /*00ea*/ 	.short	0x0058


	//----- nvinfo : EIATTR_SW_WAR
	.align		4
.L_61:
        /*00ec*/ 	.byte	0x04, 0x36
        /*00ee*/ 	.short	(.L_63 - .L_62)
.L_62:
        /*00f0*/ 	.word	0x00000008
.L_63:


//--------------------- .nv.info._Z4fendPjiS_     --------------------------
	.section	.nv.info._Z4fendPjiS_,"",@"SHT_CUDA_INFO"
	.sectionflags	@""
	.align	4


	//----- nvinfo : EIATTR_CUDA_API_VERSION
	.align		4
        /*0000*/ 	.byte	0x04, 0x37
        /*0002*/ 	.short	(.L_65 - .L_64)
.L_64:
        /*0004*/ 	.word	0x00000082


	//----- nvinfo : EIATTR_KPARAM_INFO
	.align		4
.L_65:
        /*0008*/ 	.byte	0x04, 0x17
        /*000a*/ 	.short	(.L_67 - .L_66)
.L_66:
        /*000c*/ 	.word	0x00000000
        /*0010*/ 	.short	0x0002
        /*0012*/ 	.short	0x0010
        /*0014*/ 	.byte	0x00, 0xf5, 0x21, 0x00


	//----- nvinfo : EIATTR_KPARAM_INFO
	.align		4
.L_67:
        /*0018*/ 	.byte	0x04, 0x17
        /*001a*/ 	.short	(.L_69 - .L_68)
.L_68:
        /*001c*/ 	.word	0x00000000
        /*0020*/ 	.short	0x0001
        /*0022*/ 	.short	0x0008
        /*0024*/ 	.byte	0x00, 0xf0, 0x11, 0x00


	//----- nvinfo : EIATTR_KPARAM_INFO
	.align		4
.L_69:
        /*0028*/ 	.byte	0x04, 0x17
        /*002a*/ 	.short	(.L_71 - .L_70)
.L_70:
        /*002c*/ 	.word	0x00000000
        /*0030*/ 	.short	0x0000
        /*0032*/ 	.short	0x0000
        /*0034*/ 	.byte	0x00, 0xf5, 0x21, 0x00


	//----- nvinfo : EIATTR_SPARSE_MMA_MASK
	.align		4
.L_71:
        /*0038*/ 	.byte	0x03, 0x50
        /*003a*/ 	.short	0x0000


	//----- nvinfo : EIATTR_MAXREG_COUNT
	.align		4
        /*003c*/ 	.byte	0x03, 0x1b
        /*003e*/ 	.short	0x00ff


	//----- nvinfo : EIATTR_NUM_BARRIERS
	.align		4
        /*0040*/ 	.byte	0x02, 0x4c
        /*0042*/ 	.byte	0x01
	.zero		1


	//----- nvinfo : EIATTR_MERCURY_ISA_VERSION
	.align		4
        /*0044*/ 	.byte	0x03, 0x5f
        /*0046*/ 	.short	0x0101


	//----- nvinfo : EIATTR_VRC_CTA_INIT_COUNT
	.align		4
        /*0048*/ 	.byte	0x02, 0x4a
	.zero		1
	.zero		1


	//----- nvinfo : EIATTR_EXIT_INSTR_OFFSETS
	.align		4
        /*004c*/ 	.byte	0x04, 0x1c
        /*004e*/ 	.short	(.L_73 - .L_72)


	//   ....[0]....
.L_72:
        /*0050*/ 	.word	0x00000250


	//----- nvinfo : EIATTR_CRS_STACK_SIZE
	.align		4
.L_73:
        /*0054*/ 	.byte	0x04, 0x1e
        /*0056*/ 	.short	(.L_75 - .L_74)
.L_74:
        /*0058*/ 	.word	0x00000000


	//----- nvinfo : EIATTR_CBANK_PARAM_SIZE
	.align		4
.L_75:
        /*005c*/ 	.byte	0x03, 0x19
        /*005e*/ 	.short	0x0018


	//----- nvinfo : EIATTR_PARAM_CBANK
	.align		4
        /*0060*/ 	.byte	0x04, 0x0a
        /*0062*/ 	.short	(.L_77 - .L_76)
	.align		4
.L_76:
        /*0064*/ 	.word	index@(.nv.constant0._Z4fendPjiS_)
        /*0068*/ 	.short	0x0380
        /*006a*/ 	.short	0x0018


	//----- nvinfo : EIATTR_SW_WAR
	.align		4
.L_77:
        /*006c*/ 	.byte	0x04, 0x36
        /*006e*/ 	.short	(.L_79 - .L_78)
.L_78:
        /*0070*/ 	.word	0x00000008
.L_79:


//--------------------- .nv.info._Z6fstartPjS_S_i --------------------------
	.section	.nv.info._Z6fstartPjS_S_i,"",@"SHT_CUDA_INFO"
	.sectionflags	@""
	.align	4


	//----- nvinfo : EIATTR_CUDA_API_VERSION
	.align		4
        /*0000*/ 	.byte	0x04, 0x37
        /*0002*/ 	.short	(.L_81 - .L_80)
.L_80:
        /*0004*/ 	.word	0x00000082


	//----- nvinfo : EIATTR_KPARAM_INFO
	.align		4
.L_81:
        /*0008*/ 	.byte	0x04, 0x17
        /*000a*/ 	.short	(.L_83 - .L_82)
.L_82:
        /*000c*/ 	.word	0x00000000
        /*0010*/ 	.short	0x0003
        /*0012*/ 	.short	0x0018
        /*0014*/ 	.byte	0x00, 0xf0, 0x11, 0x00


	//----- nvinfo : EIATTR_KPARAM_INFO
	.align		4
.L_83:
        /*0018*/ 	.byte	0x04, 0x17
        /*001a*/ 	.short	(.L_85 - .L_84)
.L_84:
        /*001c*/ 	.word	0x00000000
        /*0020*/ 	.short	0x0002
        /*0022*/ 	.short	0x0010
        /*0024*/ 	.byte	0x00, 0xf5, 0x21, 0x00


	//----- nvinfo : EIATTR_KPARAM_INFO
	.align		4
.L_85:
        /*0028*/ 	.byte	0x04, 0x17
        /*002a*/ 	.short	(.L_87 - .L_86)
.L_86:
        /*002c*/ 	.word	0x00000000
        /*0030*/ 	.short	0x0001
        /*0032*/ 	.short	0x0008
        /*0034*/ 	.byte	0x00, 0xf5, 0x21, 0x00


	//----- nvinfo : EIATTR_KPARAM_INFO
	.align		4
.L_87:
        /*0038*/ 	.byte	0x04, 0x17
        /*003a*/ 	.short	(.L_89 - .L_88)
.L_88:
        /*003c*/ 	.word	0x00000000
        /*0040*/ 	.short	0x0000
        /*0042*/ 	.short	0x0000
        /*0044*/ 	.byte	0x00, 0xf5, 0x21, 0x00


	//----- nvinfo : EIATTR_SPARSE_MMA_MASK
	.align		4
.L_89:
        /*0048*/ 	.byte	0x03, 0x50
        /*004a*/ 	.short	0x0000


	//----- nvinfo : EIATTR_MAXREG_COUNT
	.align		4
        /*004c*/ 	.byte	0x03, 0x1b
        /*004e*/ 	.short	0x00ff


	//----- nvinfo : EIATTR_MERCURY_ISA_VERSION
	.align		4
        /*0050*/ 	.byte	0x03, 0x5f
        /*0052*/ 	.short	0x0101


	//----- nvinfo : EIATTR_VRC_CTA_INIT_COUNT
	.align		4
        /*0054*/ 	.byte	0x02, 0x4a
	.zero		1
	.zero		1


	//----- nvinfo : EIATTR_EXIT_INSTR_OFFSETS
	.align		4
        /*0058*/ 	.byte	0x04, 0x1c
        /*005a*/ 	.short	(.L_91 - .L_90)


	//   ....[0]....
.L_90:
        /*005c*/ 	.word	0x00000060


	//   ....[1]....
        /*0060*/ 	.word	0x00000110


	//   ....[2]....
        /*0064*/ 	.word	0x00000180


	//   ....[3]....
        /*0068*/ 	.word	0x000001f0


	//----- nvinfo : EIATTR_CRS_STACK_SIZE
	.align		4
.L_91:
        /*006c*/ 	.byte	0x04, 0x1e
        /*006e*/ 	.short	(.L_93 - .L_92)
.L_92:
        /*0070*/ 	.word	0x00000000


	//----- nvinfo : EIATTR_CBANK_PARAM_SIZE
	.align		4
.L_93:
        /*0074*/ 	.byte	0x03, 0x19
        /*0076*/ 	.short	0x001c


	//----- nvinfo : EIATTR_PARAM_CBANK
	.align		4
        /*0078*/ 	.byte	0x04, 0x0a
        /*007a*/ 	.short	(.L_95 - .L_94)
	.align		4
.L_94:
        /*007c*/ 	.word	index@(.nv.constant0._Z6fstartPjS_S_i)
        /*0080*/ 	.short	0x0380
        /*0082*/ 	.short	0x001c


	//----- nvinfo : EIATTR_SW_WAR
	.align		4
.L_95:
        /*0084*/ 	.byte	0x04, 0x36
        /*0086*/ 	.short	(.L_97 - .L_96)
.L_96:
        /*0088*/ 	.word	0x00000008
.L_97:


//--------------------- .nv.info._Z16Bins_IntersectedP6float4PjS1_S1_4int3if6float3i --------------------------
	.section	.nv.info._Z16Bins_IntersectedP6float4PjS1_S1_4int3if6float3i,"",@"SHT_CUDA_INFO"
	.sectionflags	@""
	.align	4


	//----- nvinfo : EIATTR_CUDA_API_VERSION
	.align		4
        /*0000*/ 	.byte	0x04, 0x37
        /*0002*/ 	.short	(.L_99 - .L_98)
.L_98:
        /*0004*/ 	.word	0x00000082


	//----- nvinfo : EIATTR_KPARAM_INFO
	.align		4
.L_99:
        /*0008*/ 	.byte	0x04, 0x17
        /*000a*/ 	.short	(.L_101 - .L_100)
.L_100:
        /*000c*/ 	.word	0x00000000
        /*0010*/ 	.short	0x0008
        /*0012*/ 	.short	0x0040
        /*0014*/ 	.byte	0x00, 0xf0, 0x11, 0x00


	//----- nvinfo : EIATTR_KPARAM_INFO
	.align		4
.L_101:
        /*0018*/ 	.byte	0x04, 0x17
        /*001a*/ 	.short	(.L_103 - .L_102)
.L_102:
        /*001c*/ 	.word	0x00000000
        /*0020*/ 	.short	0x0007
        /*0022*/ 	.short	0x0034
        /*0024*/ 	.byte	0x00, 0xf0, 0x31, 0x00


	//----- nvinfo : EIATTR_KPARAM_INFO
	.align		4
.L_103:
        /*0028*/ 	.byte	0x04, 0x17
        /*002a*/ 	.short	(.L_105 - .L_104)
.L_104:
        /*002c*/ 	.word	0x00000000
        /*0030*/ 	.short	0x0006
        /*0032*/ 	.short	0x0030
        /*0034*/ 	.byte	0x00, 0xf0, 0x11, 0x00


	//----- nvinfo : EIATTR_KPARAM_INFO
	.align		4
.L_105:
        /*0038*/ 	.byte	0x04, 0x17
        /*003a*/ 	.short	(.L_107 - .L_106)
.L_106:
        /*003c*/ 	.word	0x00000000
        /*0040*/ 	.short	0x0005
        /*0042*/ 	.short	0x002c
        /*0044*/ 	.byte	0x00, 0xf0, 0x11, 0x00


	//----- nvinfo : EIATTR_KPARAM_INFO
	.align		4
.L_107:
        /*0048*/ 	.byte	0x04, 0x17
        /*004a*/ 	.short	(.L_109 - .L_108)
.L_108:
        /*004c*/ 	.word	0x00000000
        /*0050*/ 	.short	0x0004
        /*0052*/ 	.short	0x0020
        /*0054*/ 	.byte	0x00, 0xf0, 0x31, 0x00


	//----- nvinfo : EIATTR_KPARAM_INFO
	.align		4
.L_109:
        /*0058*/ 	.byte	0x04, 0x17
        /*005a*/ 	.short	(.L_111 - .L_110)
.L_110:
        /*005c*/ 	.word	0x00000000
        /*0060*/ 	.short	0x0003
        /*0062*/ 	.short	0x0018
        /*0064*/ 	.byte	0x00, 0xf5, 0x21, 0x00


	//----- nvinfo : EIATTR_KPARAM_INFO
	.align		4
.L_111:
        /*0068*/ 	.byte	0x04, 0x17
        /*006a*/ 	.short	(.L_113 - .L_112)
.L_112:
        /*006c*/ 	.word	0x00000000
        /*0070*/ 	.short	0x0002
        /*0072*/ 	.short	0x0010
        /*0074*/ 	.byte	0x00, 0xf5, 0x21, 0x00


	//----- nvinfo : EIATTR_KPARAM_INFO
	.align		4
.L_113:
        /*0078*/ 	.byte	0x04, 0x17
        /*007a*/ 	.short	(.L_115 - .L_114)
.L_114:
        /*007c*/ 	.word	0x00000000
        /*0080*/ 	.short	0x0001
        /*0082*/ 	.short	0x0008
        /*0084*/ 	.byte	0x00, 0xf5, 0x21, 0x00


	//----- nvinfo : EIATTR_KPARAM_INFO
	.align		4
.L_115:
        /*0088*/ 	.byte	0x04, 0x17
        /*008a*/ 	.short	(.L_117 - .L_116)
.L_116:
        /*008c*/ 	.word	0x00000000
        /*0090*/ 	.short	0x0000
        /*0092*/ 	.short	0x0000
        /*0094*/ 	.byte	0x00, 0xf5, 0x21, 0x00


	//----- nvinfo : EIATTR_SPARSE_MMA_MASK
	.align		4
.L_117:
        /*0098*/ 	.byte	0x03, 0x50
        /*009a*/ 	.short	0x0000


	//----- nvinfo : EIATTR_MAXREG_COUNT
	.align		4
        /*009c*/ 	.byte	0x03, 0x1b
        /*009e*/ 	.short	0x00ff


	//----- nvinfo : EIATTR_MERCURY_ISA_VERSION
	.align		4
        /*00a0*/ 	.byte	0x03, 0x5f
        /*00a2*/ 	.short	0x0101


	//----- nvinfo : EIATTR_VRC_CTA_INIT_COUNT
	.align		4
        /*00a4*/ 	.byte	0x02, 0x4a
	.zero		1
	.zero		1


	//----- nvinfo : EIATTR_EXIT_INSTR_OFFSETS
	.align		4
        /*00a8*/ 	.byte	0x04, 0x1c
        /*00aa*/ 	.short	(.L_119 - .L_118)


	//   ....[0]....
.L_118:
        /*00ac*/ 	.word	0x00000060


	//   ....[1]....
        /*00b0*/ 	.word	0x00001890


	//   ....[2]....
        /*00b4*/ 	.word	0x000018d0


	//----- nvinfo : EIATTR_CRS_STACK_SIZE
	.align		4
.L_119:
        /*00b8*/ 	.byte	0x04, 0x1e
        /*00ba*/ 	.short	(.L_121 - .L_120)
.L_120:
        /*00bc*/ 	.word	0x00000000


	//----- nvinfo : EIATTR_CBANK_PARAM_SIZE
	.align		4
.L_121:
        /*00c0*/ 	.byte	0x03, 0x19
        /*00c2*/ 	.short	0x0044


	//----- nvinfo : EIATTR_PARAM_CBANK
	.align		4
        /*00c4*/ 	.byte	0x04, 0x0a
        /*00c6*/ 	.short	(.L_123 - .L_122)
	.align		4
.L_122:
        /*00c8*/ 	.word	index@(.nv.constant0._Z16Bins_IntersectedP6float4PjS1_S1_4int3if6float3i)
        /*00cc*/ 	.short	0x0380
        /*00ce*/ 	.short	0x0044


	//----- nvinfo : EIATTR_SW_WAR
	.align		4
.L_123:
        /*00d0*/ 	.byte	0x04, 0x36
        /*00d2*/ 	.short	(.L_125 - .L_124)
.L_124:
        /*00d4*/ 	.word	0x00000008
.L_125:


//--------------------- .nv.callgraph             --------------------------
	.section	.nv.callgraph,"",@"SHT_CUDA_CALLGRAPH"
	.align	4
	.sectionentsize	8
	.align		4
        /*0000*/ 	.word	0x00000000
	.align		4
        /*0004*/ 	.word	0xffffffff
	.align		4
        /*0008*/ 	.word	0x00000000
	.align		4
        /*000c*/ 	.word	0xfffffffe
	.align		4
        /*0010*/ 	.word	0x00000000
	.align		4
        /*0014*/ 	.word	0xfffffffd
	.align		4
        /*0018*/ 	.word	0x00000000
	.align		4
        /*001c*/ 	.word	0xfffffffc


//--------------------- .text._Z4dataPjS_S_P6float4S_iP12contact_Datai4int3f6float3 --------------------------
	.section	.text._Z4dataPjS_S_P6float4S_iP12contact_Datai4int3f6float3,"ax",@progbits
	.align	128
        .global         _Z4dataPjS_S_P6float4S_iP12contact_Datai4int3f6float3
        .type           _Z4dataPjS_S_P6float4S_iP12contact_Datai4int3f6float3,@function
        .size           _Z4dataPjS_S_P6float4S_iP12contact_Datai4int3f6float3,(.L_x_165 - _Z4dataPjS_S_P6float4S_iP12contact_Datai4int3f6float3)
        .other          _Z4dataPjS_S_P6float4S_iP12contact_Datai4int3f6float3,@"STO_CUDA_ENTRY STV_DEFAULT"
_Z4dataPjS_S_P6float4S_iP12contact_Datai4int3f6float3:
.text._Z4dataPjS_S_P6float4S_iP12contact_Datai4int3f6float3:
[----:B------:R-:W-:Y:S01]  /*0000*/  LDC R1, c[0x0][0x37c] ;  /* 0x0000df00ff017b82 */ /* 0x000fe20000000800 */
[----:B------:R-:W0:Y:S01]  /*0010*/  S2R R13, SR_TID.X ;  /* 0x00000000000d7919 */ /* 0x000e220000002100 */
[----:B------:R-:W1:Y:S01]  /*0020*/  LDCU UR4, c[0x0][0x3a8] ;  /* 0x00007500ff0477ac */ /* 0x000e620008000800 */
[----:B------:R-:W-:Y:S01]  /*0030*/  BSSY.RECONVERGENT B2, `(.L_x_0) ;  /* 0x000034d000027945 */ /* 0x000fe20003800200 */
[----:B------:R-:W0:Y:S02]  /*0040*/  S2R R0, SR_CTAID.X ;  /* 0x0000000000007919 */ /* 0x000e240000002500 */
[----:B0-----:R-:W-:-:S05]  /*0050*/  IMAD R7, R0, 0x100, R13 ;  /* 0x0000010000077824 */ /* 0x001fca00078e020d */
[----:B-1----:R-:W-:-:S13]  /*0060*/  ISETP.GE.U32.AND P0, PT, R7, UR4, PT ;  /* 0x0000000407007c0c */ /* 0x002fda000bf06070 */
[----:B------:R-:W-:Y:S05]  /*0070*/  @P0 BRA `(.L_x_1) ;  /* 0x0000003400200947 */ /* 0x000fea0003800000 */
[----:B------:R-:W0:Y:S08]  /*0080*/  LDC.64 R30, c[0x0][0x358] ;  /* 0x0000d600ff1e7b82 */ /* 0x000e300000000a00 */
[----:B------:R-:W1:Y:S08]  /*0090*/  LDC.64 R2, c[0x0][0x390] ;  /* 0x0000e400ff027b82 */ /* 0x000e700000000a00 */
[----:B------:R-:W2:Y:S01]  /*00a0*/  LDC.64 R4, c[0x0][0x388] ;  /* 0x0000e200ff047b82 */ /* 0x000ea20000000a00 */
[----:B0-----:R-:W-:-:S07]  /*00b0*/  R2UR UR4, R30 ;  /* 0x000000001e0472ca */ /* 0x001fce00000e0000 */
[----:B------:R-:W0:Y:S01]  /*00c0*/  LDC.64 R28, c[0x0][0x3a0] ;  /* 0x0000e800ff1c7b82 */ /* 0x000e220000000a00 */
[C---:B------:R-:W-:Y:S02]  /*00d0*/  R2UR UR5, R31.reuse ;  /* 0x000000001f0572ca */ /* 0x040fe400000e0000 */
[C---:B------:R-:W-:Y:S02]  /*00e0*/  R2UR UR6, R30.reuse ;  /* 0x000000001e0672ca */ /* 0x040fe400000e0000 */
[----:B------:R-:W-:Y:S02]  /*00f0*/  R2UR UR7, R31 ;  /* 0x000000001f0772ca */ /* 0x000fe400000e0000 */
[----:B------:R-:W-:Y:S01]  /*0100*/  R2UR UR8, R30 ;  /* 0x000000001e0872ca */ /* 0x000fe200000e0000 */
[----:B-1----:R-:W-:Y:S01]  /*0110*/  IMAD.WIDE.U32 R2, R7, 0x4, R2 ;  /* 0x0000000407027825 */ /* 0x002fe200078e0002 */
[----:B------:R-:W-:-:S05]  /*0120*/  R2UR UR9, R31 ;  /* 0x000000001f0972ca */ /* 0x000fca00000e0000 */
[----:B------:R1:W3:Y:S01]  /*0130*/  LDG.E R14, desc[UR4][R2.64] ;  /* 0x00000004020e7981 */ /* 0x0002e2000c1e1900 */
[----:B--2---:R-:W-:-:S05]  /*0140*/  IMAD.WIDE.U32 R4, R7, 0x4, R4 ;  /* 0x0000000407047825 */ /* 0x004fca00078e0004 */
[----:B------:R-:W2:Y:S04]  /*0150*/  LDG.E R12, desc[UR6][R4.64] ;  /* 0x00000006040c7981 */ /* 0x000ea8000c1e1900 */
[----:B------:R4:W5:Y:S01]  /*0160*/  LDG.E R15, desc[UR8][R4.64+0x4] ;  /* 0x00000408040f7981 */ /* 0x000962000c1e1900 */
[----:B------:R-:W1:Y:S01]  /*0170*/  S2UR UR7, SR_CgaCtaId ;  /* 0x00000000000779c3 */ /* 0x000e620000008800 */
[----:B------:R-:W-:Y:S02]  /*0180*/  UMOV UR4, 0x400 ;  /* 0x0000040000047882 */ /* 0x000fe40000000000 */
[----:B------:R-:W-:Y:S01]  /*0190*/  UIADD3 UR5, UPT, UPT, UR4, 0x400, URZ ;  /* 0x0000040004057890 */ /* 0x000fe2000fffe0ff */
[----:B------:R-:W-:Y:S01]  /*01a0*/  ISETP.NE.AND P0, PT, R7, RZ, PT ;  /* 0x000000ff0700720c */ /* 0x000fe20003f05270 */
[----:B------:R-:W-:-:S02]  /*01b0*/  UIADD3 UR6, UPT, UPT, UR4, 0x800, URZ ;  /* 0x0000080004067890 */ /* 0x000fc4000fffe0ff */
[----:B-1----:R-:W-:Y:S02]  /*01c0*/  ULEA UR8, UR7, UR4, 0x18 ;  /* 0x0000000407087291 */ /* 0x002fe4000f8ec0ff */
[----:B------:R-:W-:Y:S02]  /*01d0*/  ULEA UR5, UR7, UR5, 0x18 ;  /* 0x0000000507057291 */ /* 0x000fe4000f8ec0ff */
[----:B------:R-:W-:Y:S02]  /*01e0*/  UIADD3 UR4, UPT, UPT, UR4, 0x1000, URZ ;  /* 0x0000100004047890 */ /* 0x000fe4000fffe0ff */
[----:B------:R-:W-:Y:S01]  /*01f0*/  ULEA UR6, UR7, UR6, 0x18 ;  /* 0x0000000607067291 */ /* 0x000fe2000f8ec0ff */
[C---:B------:R-:W-:Y:S01]  /*0200*/  LEA R3, R13.reuse, UR8, 0x2 ;  /* 0x000000080d037c11 */ /* 0x040fe2000f8e10ff */
[----:B------:R-:W-:Y:S01]  /*0210*/  ULEA UR4, UR7, UR4, 0x18 ;  /* 0x0000000407047291 */ /* 0x000fe2000f8ec0ff */
[----:B----4-:R-:W-:-:S03]  /*0220*/  LEA R5, R13, UR5, 0x2 ;  /* 0x000000050d057c11 */ /* 0x010fc6000f8e10ff */
[C---:B------:R-:W-:Y:S02]  /*0230*/  LEA R0, R13.reuse, UR6, 0x2 ;  /* 0x000000060d007c11 */ /* 0x040fe4000f8e10ff */
[----:B------:R-:W-:Y:S01]  /*0240*/  LEA R13, R13, UR4, 0x2 ;  /* 0x000000040d0d7c11 */ /* 0x000fe2000f8e10ff */
[----:B------:R-:W-:Y:S01]  /*0250*/  BSSY.RECONVERGENT B1, `(.L_x_2) ;  /* 0x0000325000017945 */ /* 0x000fe20003800200 */
[----:B------:R-:W-:Y:S02]  /*0260*/  HFMA2 R10, -RZ, RZ, 0, 0 ;  /* 0x00000000ff0a7431 */ /* 0x000fe400000001ff */
[----:B0-----:R-:W-:Y:S01]  /*0270*/  IMAD.WIDE.U32 R28, R7, 0x4, R28 ;  /* 0x00000004071c7825 */ /* 0x001fe200078e001c */
[----:B---3--:R-:W-:Y:S04]  /*0280*/  STS [R3], R14 ;  /* 0x0000000e03007388 */ /* 0x008fe80000000800 */
[----:B--2---:R0:W-:Y:S04]  /*0290*/  STS [R5], R12 ;  /* 0x0000000c05007388 */ /* 0x0041e80000000800 */
[----:B-----5:R1:W-:Y:S01]  /*02a0*/  STS [R0], R15 ;  /* 0x0000000f00007388 */ /* 0x0203e20000000800 */
[----:B0-----:R-:W-:-:S03]  /*02b0*/  @!P0 IMAD.MOV.U32 R12, RZ, RZ, RZ ;  /* 0x000000ffff0c8224 */ /* 0x001fc600078e00ff */
[----:B------:R1:W-:Y:S04]  /*02c0*/  @!P0 STS [R5], RZ ;  /* 0x000000ff05008388 */ /* 0x0003e80000000800 */
[----:B------:R1:W-:Y:S01]  /*02d0*/  STS [R13], R12 ;  /* 0x0000000c0d007388 */ /* 0x0003e20000000800 */
[----:B------:R-:W-:-:S13]  /*02e0*/  ISETP.GE.AND P0, PT, R12, R15, PT ;  /* 0x0000000f0c00720c */ /* 0x000fda0003f06270 */
[----:B-1----:R-:W-:Y:S05]  /*02f0*/  @P0 BRA `(.L_x_3) ;  /* 0x0000003000680947 */ /* 0x002fea0003800000 */
[----:B------:R-:W0:Y:S01]  /*0300*/  LDCU UR4, c[0x0][0x3c8] ;  /* 0x00007900ff0477ac */ /* 0x000e220008000800 */
[----:B------:R-:W-:Y:S01]  /*0310*/  BSSY.RECONVERGENT B0, `(.L_x_4) ;  /* 0x0000310000007945 */ /* 0x000fe20003800200 */
[----:B------:R-:W1:Y:S01]  /*0320*/  LDCU UR5, c[0x0][0x3b8] ;  /* 0x00007700ff0577ac */ /* 0x000e620008000800 */
[----:B0-----:R-:W0:Y:S01]  /*0330*/  F2F.F64.F32 R26, UR4 ;  /* 0x00000004001a7d10 */ /* 0x001e220008201800 */
[----:B-1----:R-:W-:-:S09]  /*0340*/  UISETP.NE.AND UP0, UPT, UR5, 0x1, UPT ;  /* 0x000000010500788c */ /* 0x002fd2000bf05270 */
[----:B------:R-:W-:Y:S05]  /*0350*/  BRA.U UP0, `(.L_x_5) ;  /* 0x0000001d00a87547 */ /* 0x000fea000b800000 */
[----:B------:R-:W-:Y:S01]  /*0360*/  BSSY.RECONVERGENT B6, `(.L_x_6) ;  /* 0x00001e8000067945 */ /* 0x000fe20003800200 */
[----:B------:R-:W-:-:S07]  /*0370*/  IMAD.MOV.U32 R10, RZ, RZ, RZ ;  /* 0x000000ffff0a7224 */ /* 0x000fce00078e00ff */
.L_x_54:
[----:B-1----:R-:W1:Y:S01]  /*0380*/  LDC.64 R32, c[0x0][0x380] ;  /* 0x0000e000ff207b82 */ /* 0x002e620000000a00 */
[----:B------:R-:W-:Y:S02]  /*0390*/  R2UR UR4, R30 ;  /* 0x000000001e0472ca */ /* 0x000fe400000e0000 */
[----:B------:R-:W-:-:S05]  /*03a0*/  R2UR UR5, R31 ;  /* 0x000000001f0572ca */ /* 0x000fca00000e0000 */
[----:B--2---:R-:W2:Y:S01]  /*03b0*/  LDC.64 R4, c[0x0][0x398] ;  /* 0x0000e600ff047b82 */ /* 0x004ea20000000a00 */
[----:B-1----:R-:W-:-:S07]  /*03c0*/  IMAD.WIDE R32, R12, 0x4, R32 ;  /* 0x000000040c207825 */ /* 0x002fce00078e0220 */
[----:B0-----:R-:W2:Y:S01]  /*03d0*/  LDG.E R3, desc[UR4][R32.64] ;  /* 0x0000000420037981 */ /* 0x001ea2000c1e1900 */
[----:B------:R-:W-:Y:S01]  /*03e0*/  VIADD R0, R12, 0x1 ;  /* 0x000000010c007836 */ /* 0x000fe20000000000 */
[----:B------:R-:W-:Y:S04]  /*03f0*/  BSSY.RECONVERGENT B5, `(.L_x_7) ;  /* 0x00001db000057945 */ /* 0x000fe80003800200 */
[----:B------:R-:W-:Y:S02]  /*0400*/  ISETP.GE.AND P0, PT, R0, R15, PT ;  /* 0x0000000f0000720c */ /* 0x000fe40003f06270 */
[----:B------:R-:W-:Y:S01]  /*0410*/  MOV R8, R0 ;  /* 0x0000000000087202 */ /* 0x000fe20000000f00 */
[----:B--2---:R-:W-:-:S10]  /*0420*/  IMAD.WIDE.U32 R4, R3, 0x10, R4 ;  /* 0x0000001003047825 */ /* 0x004fd400078e0004 */
[----:B------:R-:W-:Y:S05]  /*0430*/  @P0 BRA `(.L_x_8) ;  /* 0x0000001c00580947 */ /* 0x000fea0003800000 */
[----:B------:R-:W-:Y:S01]  /*0440*/  R2UR UR4, R30 ;  /* 0x000000001e0472ca */ /* 0x000fe200000e0000 */
[----:B------:R-:W1:Y:S01]  /*0450*/  LDC R9, c[0x0][0x3c8] ;  /* 0x0000f200ff097b82 */ /* 0x000e620000000800 */
[----:B------:R-:W-:-:S13]  /*0460*/  R2UR UR5, R31 ;  /* 0x000000001f0572ca */ /* 0x000fda00000e0000 */
[----:B------:R-:W2:Y:S01]  /*0470*/  LDG.E.128 R4, desc[UR4][R4.64] ;  /* 0x0000000404047981 */ /* 0x000ea2000c1e1d00 */
[----:B------:R-:W-:Y:S01]  /*0480*/  BSSY.RECONVERGENT B7, `(.L_x_9) ;  /* 0x000000e000077945 */ /* 0x000fe20003800200 */
[----:B-1----:R-:W1:Y:S02]  /*0490*/  MUFU.RCP R0, R9 ;  /* 0x0000000900007308 */ /* 0x002e640000001000 */
[----:B-1----:R-:W-:-:S04]  /*04a0*/  FFMA R3, R0, -R9, 1 ;  /* 0x3f80000000037423 */ /* 0x002fc80000000809 */
[----:B------:R-:W-:Y:S02]  /*04b0*/  FFMA R3, R0, R3, R0 ;  /* 0x0000000300037223 */ /* 0x000fe40000000000 */
[----:B--2---:R-:W1:Y:S02]  /*04c0*/  FCHK P0, R4, R9 ;  /* 0x0000000904007302 */ /* 0x004e640000000000 */
[----:B------:R-:W-:-:S04]  /*04d0*/  FFMA R0, R4, R3, RZ ;  /* 0x0000000304007223 */ /* 0x000fc800000000ff */
[----:B------:R-:W-:-:S04]  /*04e0*/  FFMA R2, R0, -R9, R4 ;  /* 0x8000000900027223 */ /* 0x000fc80000000004 */
[----:B------:R-:W-:Y:S01]  /*04f0*/  FFMA R2, R3, R2, R0 ;  /* 0x0000000203027223 */ /* 0x000fe20000000000 */
[----:B-1----:R-:W-:Y:S06]  /*0500*/  @!P0 BRA `(.L_x_10) ;  /* 0x0000000000148947 */ /* 0x002fec0003800000 */
[----:B------:R-:W1:Y:S01]  /*0510*/  LDCU UR4, c[0x0][0x3c8] ;  /* 0x00007900ff0477ac */ /* 0x000e620008000800 */
[----:B------:R-:W-:Y:S01]  /*0520*/  IMAD.MOV.U32 R11, RZ, RZ, R4 ;  /* 0x000000ffff0b7224 */ /* 0x000fe200078e0004 */
[----:B------:R-:W-:Y:S01]  /*0530*/  MOV R20, 0x560 ;  /* 0x0000056000147802 */ /* 0x000fe20000000f00 */
[----:B-1----:R-:W-:-:S07]  /*0540*/  IMAD.U32 R2, RZ, RZ, UR4 ;  /* 0x00000004ff027e24 */ /* 0x002fce000f8e00ff */
[----:B0-----:R-:W-:Y:S05]  /*0550*/  CALL.REL.NOINC `($__internal_2_$__cuda_sm3x_div_rn_noftz_f32_slowpath) ;  /* 0x0000003400cc7944 */ /* 0x001fea0003c00000 */
.L_x_10:
[----:B------:R-:W-:Y:S05]  /*0560*/  BSYNC.RECONVERGENT B7 ;  /* 0x0000000000077941 */ /* 0x000fea0003800200 */
.L_x_9:
[----:B------:R-:W1:Y:S01]  /*0570*/  LDC R16, c[0x0][0x3c8] ;  /* 0x0000f200ff107b82 */ /* 0x000e620000000800 */
[----:B------:R-:W-:Y:S01]  /*0580*/  F2I.U32.FLOOR.NTZ R46, R2 ;  /* 0x00000002002e7305 */ /* 0x000fe20000207000 */
[----:B------:R-:W-:Y:S07]  /*0590*/  BSSY.RECONVERGENT B7, `(.L_x_11) ;  /* 0x000000f000077945 */ /* 0x000fee0003800200 */
[----:B-1----:R-:W1:Y:S08]  /*05a0*/  MUFU.RCP R3, R16 ;  /* 0x0000001000037308 */ /* 0x002e700000001000 */
[----:B------:R-:W2:Y:S01]  /*05b0*/  FCHK P0, R5, R16 ;  /* 0x0000001005007302 */ /* 0x000ea20000000000 */
[----:B-1----:R-:W-:-:S04]  /*05c0*/  FFMA R0, R3, -R16, 1 ;  /* 0x3f80000003007423 */ /* 0x002fc80000000810 */
[----:B------:R-:W-:-:S04]  /*05d0*/  FFMA R45, R3, R0, R3 ;  /* 0x00000000032d7223 */ /* 0x000fc80000000003 */
[----:B------:R-:W-:-:S04]  /*05e0*/  FFMA R0, R5, R45, RZ ;  /* 0x0000002d05007223 */ /* 0x000fc800000000ff */
[----:B------:R-:W-:-:S04]  /*05f0*/  FFMA R3, R0, -R16, R5 ;  /* 0x8000001000037223 */ /* 0x000fc80000000005 */
[----:B------:R-:W-:Y:S01]  /*0600*/  FFMA R45, R45, R3, R0 ;  /* 0x000000032d2d7223 */ /* 0x000fe20000000000 */
[----:B--2---:R-:W-:Y:S06]  /*0610*/  @!P0 BRA `(.L_x_12) ;  /* 0x0000000000188947 */ /* 0x004fec0003800000 */
[----:B------:R-:W1:Y:S01]  /*0620*/  LDCU UR4, c[0x0][0x3c8] ;  /* 0x00007900ff0477ac */ /* 0x000e620008000800 */
[----:B------:R-:W-:Y:S02]  /*0630*/  MOV R11, R5 ;  /* 0x00000005000b7202 */ /* 0x000fe40000000f00 */
[----:B------:R-:W-:Y:S01]  /*0640*/  MOV R20, 0x670 ;  /* 0x0000067000147802 */ /* 0x000fe20000000f00 */
[----:B-1----:R-:W-:-:S07]  /*0650*/  IMAD.U32 R2, RZ, RZ, UR4 ;  /* 0x00000004ff027e24 */ /* 0x002fce000f8e00ff */
[----:B0-----:R-:W-:Y:S05]  /*0660*/  CALL.REL.NOINC `($__internal_2_$__cuda_sm3x_div_rn_noftz_f32_slowpath) ;  /* 0x0000003400887944 */ /* 0x001fea0003c00000 */
[----:B------:R-:W-:-:S07]  /*0670*/  IMAD.MOV.U32 R45, RZ, RZ, R2 ;  /* 0x000000ffff2d7224 */ /* 0x000fce00078e0002 */
.L_x_12:
[----:B------:R-:W-:Y:S05]  /*0680*/  BSYNC.RECONVERGENT B7 ;  /* 0x0000000000077941 */ /* 0x000fea0003800200 */
.L_x_11:
        /* <DEDUP_REMOVED lines=16> */
.L_x_14:
[----:B------:R-:W-:Y:S05]  /*0790*/  BSYNC.RECONVERGENT B7 ;  /* 0x0000000000077941 */ /* 0x000fea0003800200 */
.L_x_13:
[----:B------:R1:W2:Y:S01]  /*07a0*/  F2I.U32.FLOOR.NTZ R44, R2 ;  /* 0x00000002002c7305 */ /* 0x0002a20000207000 */
[----:B------:R-:W-:Y:S01]  /*07b0*/  BSSY.RECONVERGENT B7, `(.L_x_8) ;  /* 0x000019e000077945 */ /* 0x000fe20003800200 */
[----:B------:R-:W-:-:S07]  /*07c0*/  IMAD.MOV.U32 R43, RZ, RZ, R8 ;  /* 0x000000ffff2b7224 */ /* 0x000fce00078e0008 */
.L_x_53:
[----:B01----:R-:W3:Y:S01]  /*07d0*/  LDC.64 R20, c[0x0][0x380] ;  /* 0x0000e000ff147b82 */ /* 0x003ee20000000a00 */
[----:B------:R-:W-:Y:S02]  /*07e0*/  R2UR UR4, R30 ;  /* 0x000000001e0472ca */ /* 0x000fe400000e0000 */
[----:B------:R-:W-:-:S05]  /*07f0*/  R2UR UR5, R31 ;  /* 0x000000001f0572ca */ /* 0x000fca00000e0000 */
[----:B------:R-:W4:Y:S01]  /*0800*/  LDC.64 R16, c[0x0][0x398] ;  /* 0x0000e600ff107b82 */ /* 0x000f220000000a00 */
[----:B---3--:R-:W-:-:S07]  /*0810*/  IMAD.WIDE R20, R43, 0x4, R20 ;  /* 0x000000042b147825 */ /* 0x008fce00078e0214 */
[----:B------:R-:W4:Y:S02]  /*0820*/  LDG.E R41, desc[UR4][R20.64] ;  /* 0x0000000414297981 */ /* 0x000f24000c1e1900 */
[----:B----4-:R-:W-:-:S06]  /*0830*/  IMAD.WIDE.U32 R16, R41, 0x10, R16 ;  /* 0x0000001029107825 */ /* 0x010fcc00078e0010 */
[----:B------:R-:W3:Y:S01]  /*0840*/  LDG.E.128 R16, desc[UR4][R16.64] ;  /* 0x0000000410107981 */ /* 0x000ee2000c1e1d00 */
[----:B------:R-:W-:Y:S01]  /*0850*/  BSSY.RECONVERGENT B3, `(.L_x_15) ;  /* 0x0000014000037945 */ /* 0x000fe20003800200 */
[----:B---3--:R-:W-:Y:S01]  /*0860*/  FADD R0, -R5, R17 ;  /* 0x0000001105007221 */ /* 0x008fe20000000100 */
[----:B------:R-:W-:Y:S01]  /*0870*/  FADD R9, -R4, R16 ;  /* 0x0000001004097221 */ /* 0x000fe20000000100 */
[----:B------:R-:W-:Y:S02]  /*0880*/  FADD R3, -R6, R18 ;  /* 0x0000001206037221 */ /* 0x000fe40000000100 */
[----:B-1----:R-:W-:-:S04]  /*0890*/  FMUL R2, R0, R0 ;  /* 0x0000000000027220 */ /* 0x002fc80000400000 */
[----:B------:R-:W-:-:S04]  /*08a0*/  FFMA R2, R9, R9, R2 ;  /* 0x0000000909027223 */ /* 0x000fc80000000002 */
[----:B------:R-:W-:-:S04]  /*08b0*/  FFMA R11, R3, R3, R2 ;  /* 0x00000003030b7223 */ /* 0x000fc80000000002 */
[----:B------:R1:W3:Y:S01]  /*08c0*/  MUFU.RSQ R20, R11 ;  /* 0x0000000b00147308 */ /* 0x0002e20000001400 */
[----:B------:R-:W-:-:S04]  /*08d0*/  IADD3 R2, PT, PT, R11, -0xd000000, RZ ;  /* 0xf30000000b027810 */ /* 0x000fc80007ffe0ff */
[----:B------:R-:W-:-:S13]  /*08e0*/  ISETP.GT.U32.AND P0, PT, R2, 0x727fffff, PT ;  /* 0x727fffff0200780c */ /* 0x000fda0003f04070 */
[----:B-1-3--:R-:W-:Y:S05]  /*08f0*/  @!P0 BRA `(.L_x_16) ;  /* 0x0000000000148947 */ /* 0x00afea0003800000 */
[----:B------:R-:W-:Y:S01]  /*0900*/  IMAD.MOV.U32 R2, RZ, RZ, R11 ;  /* 0x000000ffff027224 */ /* 0x000fe200078e000b */
[----:B------:R-:W-:-:S07]  /*0910*/  MOV R24, 0x930 ;  /* 0x0000093000187802 */ /* 0x000fce0000000f00 */
[----:B0-2---:R-:W-:Y:S05]  /*0920*/  CALL.REL.NOINC `($__internal_1_$__cuda_sm20_sqrt_rn_f32_slowpath) ;  /* 0x0000003000807944 */ /* 0x005fea0003c00000 */
[----:B------:R-:W-:Y:S01]  /*0930*/  IMAD.MOV.U32 R42, RZ, RZ, R11 ;  /* 0x000000ffff2a7224 */ /* 0x000fe200078e000b */
[----:B------:R-:W-:Y:S06]  /*0940*/  BRA `(.L_x_17) ;  /* 0x0000000000107947 */ /* 0x000fec0003800000 */
.L_x_16:
[----:B------:R-:W-:Y:S01]  /*0950*/  FMUL.FTZ R42, R11, R20 ;  /* 0x000000140b2a7220 */ /* 0x000fe20000410000 */
[----:B------:R-:W-:-:S03]  /*0960*/  FMUL.FTZ R2, R20, 0.5 ;  /* 0x3f00000014027820 */ /* 0x000fc60000410000 */
[----:B------:R-:W-:-:S04]  /*0970*/  FFMA R11, -R42, R42, R11 ;  /* 0x0000002a2a0b7223 */ /* 0x000fc8000000010b */
[----:B------:R-:W-:-:S07]  /*0980*/  FFMA R42, R11, R2, R42 ;  /* 0x000000020b2a7223 */ /* 0x000fce000000002a */
.L_x_17:
[----:B------:R-:W-:Y:S05]  /*0990*/  BSYNC.RECONVERGENT B3 ;  /* 0x0000000000037941 */ /* 0x000fea0003800200 */
.L_x_15:
[----:B------:R-:W-:Y:S01]  /*09a0*/  FADD R11, R7, R19 ;  /* 0x00000013070b7221 */ /* 0x000fe20000000000 */
[----:B------:R-:W-:Y:S04]  /*09b0*/  BSSY.RECONVERGENT B8, `(.L_x_18) ;  /* 0x0000178000087945 */ /* 0x000fe80003800200 */
[----:B------:R-:W-:-:S13]  /*09c0*/  FSETP.GTU.AND P0, PT, R42, R11, PT ;  /* 0x0000000b2a00720b */ /* 0x000fda0003f0c000 */
[----:B------:R-:W-:Y:S05]  /*09d0*/  @P0 BRA `(.L_x_19) ;  /* 0x0000001400d40947 */ /* 0x000fea0003800000 */
[----:B------:R-:W1:Y:S01]  /*09e0*/  MUFU.RCP R11, R42 ;  /* 0x0000002a000b7308 */ /* 0x000e620000001000 */
[----:B------:R-:W-:Y:S07]  /*09f0*/  BSSY.RECONVERGENT B9, `(.L_x_20) ;  /* 0x000000d000097945 */ /* 0x000fee0003800200 */
[----:B------:R-:W3:Y:S01]  /*0a00*/  FCHK P0, R19, R42 ;  /* 0x0000002a13007302 */ /* 0x000ee20000000000 */
[----:B-1----:R-:W-:-:S04]  /*0a10*/  FFMA R2, R11, -R42, 1 ;  /* 0x3f8000000b027423 */ /* 0x002fc8000000082a */
[----:B------:R-:W-:-:S04]  /*0a20*/  FFMA R2, R11, R2, R11 ;  /* 0x000000020b027223 */ /* 0x000fc8000000000b */
[----:B------:R-:W-:-:S04]  /*0a30*/  FFMA R11, R19, R2, RZ ;  /* 0x00000002130b7223 */ /* 0x000fc800000000ff */
[----:B------:R-:W-:-:S04]  /*0a40*/  FFMA R38, R11, -R42, R19 ;  /* 0x8000002a0b267223 */ /* 0x000fc80000000013 */
[----:B------:R-:W-:Y:S01]  /*0a50*/  FFMA R38, R2, R38, R11 ;  /* 0x0000002602267223 */ /* 0x000fe2000000000b */
[----:B---3--:R-:W-:Y:S06]  /*0a60*/  @!P0 BRA `(.L_x_21) ;  /* 0x0000000000148947 */ /* 0x008fec0003800000 */
[----:B------:R-:W-:Y:S01]  /*0a70*/  MOV R11, R19 ;  /* 0x00000013000b7202 */ /* 0x000fe20000000f00 */
[----:B------:R-:W-:Y:S01]  /*0a80*/  IMAD.MOV.U32 R2, RZ, RZ, R42 ;  /* 0x000000ffff027224 */ /* 0x000fe200078e002a */
[----:B------:R-:W-:-:S07]  /*0a90*/  MOV R20, 0xab0 ;  /* 0x00000ab000147802 */ /* 0x000fce0000000f00 */
[----:B0-2---:R-:W-:Y:S05]  /*0aa0*/  CALL.REL.NOINC `($__internal_2_$__cuda_sm3x_div_rn_noftz_f32_slowpath) ;  /* 0x0000003000787944 */ /* 0x005fea0003c00000 */
[----:B------:R-:W-:-:S07]  /*0ab0*/  IMAD.MOV.U32 R38, RZ, RZ, R2 ;  /* 0x000000ffff267224 */ /* 0x000fce00078e0002 */
.L_x_21:
[----:B------:R-:W-:Y:S05]  /*0ac0*/  BSYNC.RECONVERGENT B9 ;  /* 0x0000000000097941 */ /* 0x000fea0003800200 */
.L_x_20:
        /* <DEDUP_REMOVED lines=13> */
.L_x_23:
[----:B------:R-:W-:Y:S05]  /*0ba0*/  BSYNC.RECONVERGENT B9 ;  /* 0x0000000000097941 */ /* 0x000fea0003800200 */
.L_x_22:
[----:B0-----:R-:W0:Y:S01]  /*0bb0*/  MUFU.RCP64H R21, R27 ;  /* 0x0000001b00157308 */ /* 0x001e220000001800 */
[----:B------:R-:W-:Y:S02]  /*0bc0*/  IMAD.MOV.U32 R20, RZ, RZ, 0x1 ;  /* 0x00000001ff147424 */ /* 0x000fe400078e00ff */
[C---:B------:R-:W-:Y:S01]  /*0bd0*/  FFMA R40, -R9.reuse, R38, R16 ;  /* 0x0000002609287223 */ /* 0x040fe20000000110 */
[----:B------:R-:W-:Y:S01]  /*0be0*/  FFMA R39, R9, R2, R4 ;  /* 0x0000000209277223 */ /* 0x000fe20000000004 */
[----:B------:R-:W-:Y:S01]  /*0bf0*/  BSSY.RECONVERGENT B4, `(.L_x_24) ;  /* 0x0000018000047945 */ /* 0x000fe20003800200 */
[-C--:B------:R-:W-:Y:S01]  /*0c00*/  FFMA R37, -R0, R38.reuse, R17 ;  /* 0x0000002600257223 */ /* 0x080fe20000000111 */
[C---:B------:R-:W-:Y:S01]  /*0c10*/  FFMA R38, -R3.reuse, R38, R18 ;  /* 0x0000002603267223 */ /* 0x040fe20000000112 */
[----:B------:R-:W-:Y:S01]  /*0c20*/  FADD R11, R40, R39 ;  /* 0x00000027280b7221 */ /* 0x000fe20000000000 */
[-C--:B------:R-:W-:Y:S01]  /*0c30*/  FFMA R36, R0, R2.reuse, R5 ;  /* 0x0000000200247223 */ /* 0x080fe20000000005 */
[----:B------:R-:W-:-:S02]  /*0c40*/  FFMA R35, R3, R2, R6 ;  /* 0x0000000203237223 */ /* 0x000fc40000000006 */
[----:B------:R-:W1:Y:S01]  /*0c50*/  F2F.F64.F32 R54, R11 ;  /* 0x0000000b00367310 */ /* 0x000e620000201800 */
[----:B0-----:R-:W-:-:S08]  /*0c60*/  DFMA R22, -R26, R20, 1 ;  /* 0x3ff000001a16742b */ /* 0x001fd00000000114 */
[----:B------:R-:W-:Y:S02]  /*0c70*/  DFMA R22, R22, R22, R22 ;  /* 0x000000161616722b */ /* 0x000fe40000000016 */
[----:B-1----:R-:W-:-:S06]  /*0c80*/  DMUL R54, R54, 0.5 ;  /* 0x3fe0000036367828 */ /* 0x002fcc0000000000 */
[----:B------:R-:W-:-:S04]  /*0c90*/  DFMA R20, R20, R22, R20 ;  /* 0x000000161414722b */ /* 0x000fc80000000014 */
[----:B------:R-:W-:-:S04]  /*0ca0*/  FSETP.GEU.AND P1, PT, |R55|, 6.5827683646048100446e-37, PT ;  /* 0x036000003700780b */ /* 0x000fc80003f2e200 */
[----:B------:R-:W-:-:S08]  /*0cb0*/  DFMA R22, -R26, R20, 1 ;  /* 0x3ff000001a16742b */ /* 0x000fd00000000114 */
[----:B------:R-:W-:-:S08]  /*0cc0*/  DFMA R20, R20, R22, R20 ;  /* 0x000000161414722b */ /* 0x000fd00000000014 */
[----:B------:R-:W-:-:S08]  /*0cd0*/  DMUL R22, R54, R20 ;  /* 0x0000001436167228 */ /* 0x000fd00000000000 */
[----:B------:R-:W-:-:S08]  /*0ce0*/  DFMA R24, -R26, R22, R54 ;  /* 0x000000161a18722b */ /* 0x000fd00000000136 */
[----:B------:R-:W-:-:S10]  /*0cf0*/  DFMA R20, R20, R24, R22 ;  /* 0x000000181414722b */ /* 0x000fd40000000016 */
[----:B------:R-:W-:-:S05]  /*0d00*/  FFMA R22, RZ, R27, R21 ;  /* 0x0000001bff167223 */ /* 0x000fca0000000015 */
[----:B------:R-:W-:-:S13]  /*0d10*/  FSETP.GT.AND P0, PT, |R22|, 1.469367938527859385e-39, PT ;  /* 0x001000001600780b */ /* 0x000fda0003f04200 */
[----:B------:R-:W-:Y:S05]  /*0d20*/  @P0 BRA P1, `(.L_x_25) ;  /* 0x0000000000100947 */ /* 0x000fea0000800000 */
[----:B------:R-:W-:Y:S01]  /*0d30*/  MOV R20, R26 ;  /* 0x0000001a00147202 */ /* 0x000fe20000000f00 */
[----:B------:R-:W-:Y:S01]  /*0d40*/  IMAD.MOV.U32 R21, RZ, RZ, R27 ;  /* 0x000000ffff157224 */ /* 0x000fe200078e001b */
[----:B------:R-:W-:-:S07]  /*0d50*/  MOV R2, 0xd70 ;  /* 0x00000d7000027802 */ /* 0x000fce0000000f00 */
[----:B--2---:R-:W-:Y:S05]  /*0d60*/  CALL.REL.NOINC `($__internal_0_$__cuda_sm20_div_rn_f64_full) ;  /* 0x0000002400f07944 */ /* 0x004fea0003c00000 */
.L_x_25:
[----:B------:R-:W-:Y:S05]  /*0d70*/  BSYNC.RECONVERGENT B4 ;  /* 0x0000000000047941 */ /* 0x000fea0003800200 */
.L_x_24:
[----:B------:R-:W0:Y:S01]  /*0d80*/  MUFU.RCP64H R25, R27 ;  /* 0x0000001b00197308 */ /* 0x000e220000001800 */
[----:B------:R-:W-:Y:S02]  /*0d90*/  IMAD.MOV.U32 R24, RZ, RZ, 0x1 ;  /* 0x00000001ff187424 */ /* 0x000fe400078e00ff */
[----:B------:R-:W-:Y:S01]  /*0da0*/  FADD R2, R37, R36 ;  /* 0x0000002425027221 */ /* 0x000fe20000000000 */
[----:B------:R-:W-:Y:S04]  /*0db0*/  BSSY.RECONVERGENT B4, `(.L_x_26) ;  /* 0x0000016000047945 */ /* 0x000fe80003800200 */
[----:B------:R-:W1:Y:S08]  /*0dc0*/  F2F.F64.F32 R54, R2 ;  /* 0x0000000200367310 */ /* 0x000e700000201800 */
[----:B------:R3:W4:Y:S01]  /*0dd0*/  F2I.U32.F64.FLOOR R51, R20 ;  /* 0x0000001400337311 */ /* 0x0007220000305000 */
[----:B0-----:R-:W-:-:S02]  /*0de0*/  DFMA R22, -R26, R24, 1 ;  /* 0x3ff000001a16742b */ /* 0x001fc40000000118 */
[----:B-1----:R-:W-:-:S06]  /*0df0*/  DMUL R54, R54, 0.5 ;  /* 0x3fe0000036367828 */ /* 0x002fcc0000000000 */
[----:B------:R-:W-:-:S08]  /*0e00*/  DFMA R22, R22, R22, R22 ;  /* 0x000000161616722b */ /* 0x000fd00000000016 */
[----:B------:R-:W-:Y:S01]  /*0e10*/  DFMA R22, R24, R22, R24 ;  /* 0x000000161816722b */ /* 0x000fe20000000018 */
[----:B------:R-:W-:-:S07]  /*0e20*/  FSETP.GEU.AND P1, PT, |R55|, 6.5827683646048100446e-37, PT ;  /* 0x036000003700780b */ /* 0x000fce0003f2e200 */
[----:B------:R-:W-:-:S08]  /*0e30*/  DFMA R48, -R26, R22, 1 ;  /* 0x3ff000001a30742b */ /* 0x000fd00000000116 */
[----:B------:R-:W-:-:S08]  /*0e40*/  DFMA R48, R22, R48, R22 ;  /* 0x000000301630722b */ /* 0x000fd00000000016 */
[----:B------:R-:W-:-:S08]  /*0e50*/  DMUL R24, R48, R54 ;  /* 0x0000003630187228 */ /* 0x000fd00000000000 */
[----:B------:R-:W-:-:S08]  /*0e60*/  DFMA R22, -R26, R24, R54 ;  /* 0x000000181a16722b */ /* 0x000fd00000000136 */
[----:B------:R-:W-:-:S10]  /*0e70*/  DFMA R48, R48, R22, R24 ;  /* 0x000000163030722b */ /* 0x000fd40000000018 */
[----:B------:R-:W-:-:S05]  /*0e80*/  FFMA R11, RZ, R27, R49 ;  /* 0x0000001bff0b7223 */ /* 0x000fca0000000031 */
[----:B------:R-:W-:-:S13]  /*0e90*/  FSETP.GT.AND P0, PT, |R11|, 1.469367938527859385e-39, PT ;  /* 0x001000000b00780b */ /* 0x000fda0003f04200 */
[----:B---34-:R-:W-:Y:S05]  /*0ea0*/  @P0 BRA P1, `(.L_x_27) ;  /* 0x0000000000180947 */ /* 0x018fea0000800000 */
[----:B------:R-:W-:Y:S01]  /*0eb0*/  MOV R20, R26 ;  /* 0x0000001a00147202 */ /* 0x000fe20000000f00 */
[----:B------:R-:W-:Y:S01]  /*0ec0*/  IMAD.MOV.U32 R21, RZ, RZ, R27 ;  /* 0x000000ffff157224 */ /* 0x000fe200078e001b */
[----:B------:R-:W-:-:S07]  /*0ed0*/  MOV R2, 0xef0 ;  /* 0x00000ef000027802 */ /* 0x000fce0000000f00 */
[----:B--2---:R-:W-:Y:S05]  /*0ee0*/  CALL.REL.NOINC `($__internal_0_$__cuda_sm20_div_rn_f64_full) ;  /* 0x0000002400907944 */ /* 0x004fea0003c00000 */
[----:B------:R-:W-:Y:S01]  /*0ef0*/  IMAD.MOV.U32 R48, RZ, RZ, R20 ;  /* 0x000000ffff307224 */ /* 0x000fe200078e0014 */
[----:B------:R-:W-:-:S07]  /*0f00*/  MOV R49, R21 ;  /* 0x0000001500317202 */ /* 0x000fce0000000f00 */
.L_x_27:
[----:B------:R-:W-:Y:S05]  /*0f10*/  BSYNC.RECONVERGENT B4 ;  /* 0x0000000000047941 */ /* 0x000fea0003800200 */
.L_x_26:
        /* <DEDUP_REMOVED lines=19> */
[----:B------:R-:W-:Y:S01]  /*1050*/  IMAD.MOV.U32 R20, RZ, RZ, R26 ;  /* 0x000000ffff147224 */ /* 0x000fe200078e001a */
[----:B------:R-:W-:Y:S02]  /*1060*/  MOV R21, R27 ;  /* 0x0000001b00157202 */ /* 0x000fe40000000f00 */
[----:B------:R-:W-:-:S07]  /*1070*/  MOV R2, 0x1090 ;  /* 0x0000109000027802 */ /* 0x000fce0000000f00 */
[----:B--2---:R-:W-:Y:S05]  /*1080*/  CALL.REL.NOINC `($__internal_0_$__cuda_sm20_div_rn_f64_full) ;  /* 0x0000002400287944 */ /* 0x004fea0003c00000 */
.L_x_29:
[----:B------:R-:W-:Y:S05]  /*1090*/  BSYNC.RECONVERGENT B4 ;  /* 0x0000000000047941 */ /* 0x000fea0003800200 */
.L_x_28:
[--C-:B------:R-:W-:Y:S01]  /*10a0*/  FADD R22, R19, R42.reuse ;  /* 0x0000002a13167221 */ /* 0x100fe20000000000 */
[----:B------:R-:W2:Y:S01]  /*10b0*/  F2I.U32.F64.FLOOR R21, R20 ;  /* 0x0000001400157311 */ /* 0x000ea20000305000 */
[----:B------:R-:W-:Y:S01]  /*10c0*/  FADD R2, R7, R42 ;  /* 0x0000002a07027221 */ /* 0x000fe20000000000 */
[----:B------:R-:W-:Y:S02]  /*10d0*/  BSSY.RECONVERGENT B9, `(.L_x_30) ;  /* 0x000003a000097945 */ /* 0x000fe40003800200 */
[----:B------:R-:W-:Y:S02]  /*10e0*/  FSETP.GEU.AND P1, PT, R22, R7, PT ;  /* 0x000000071600720b */ /* 0x000fe40003f2e000 */
[----:B------:R-:W-:-:S04]  /*10f0*/  FSETP.GEU.AND P0, PT, R2, R19, PT ;  /* 0x000000130200720b */ /* 0x000fc80003f0e000 */
[----:B------:R-:W-:Y:S02]  /*1100*/  SEL R47, R46, R51, !P0 ;  /* 0x000000332e2f7207 */ /* 0x000fe40004000000 */
[----:B------:R-:W-:Y:S02]  /*1110*/  SEL R19, R45, R50, !P0 ;  /* 0x000000322d137207 */ /* 0x000fe40004000000 */
[----:B--2---:R-:W-:-:S03]  /*1120*/  SEL R2, R44, R21, !P0 ;  /* 0x000000152c027207 */ /* 0x004fc60004000000 */
[----:B------:R-:W-:Y:S05]  /*1130*/  @P1 BRA `(.L_x_31) ;  /* 0x0000000000cc1947 */ /* 0x000fea0003800000 */
[----:B------:R-:W0:Y:S01]  /*1140*/  LDC R21, c[0x0][0x3c8] ;  /* 0x0000f200ff157b82 */ /* 0x000e220000000800 */
[----:B------:R-:W-:Y:S01]  /*1150*/  BSSY.RECONVERGENT B10, `(.L_x_32) ;  /* 0x000000e0000a7945 */ /* 0x000fe20003800200 */
[----:B0-----:R-:W0:Y:S08]  /*1160*/  MUFU.RCP R2, R21 ;  /* 0x0000001500027308 */ /* 0x001e300000001000 */
[----:B------:R-:W1:Y:S01]  /*1170*/  FCHK P0, R16, R21 ;  /* 0x0000001510007302 */ /* 0x000e620000000000 */
[----:B0-----:R-:W-:-:S04]  /*1180*/  FFMA R11, R2, -R21, 1 ;  /* 0x3f800000020b7423 */ /* 0x001fc80000000815 */
[----:B------:R-:W-:-:S04]  /*1190*/  FFMA R11, R2, R11, R2 ;  /* 0x0000000b020b7223 */ /* 0x000fc80000000002 */
[----:B------:R-:W-:-:S04]  /*11a0*/  FFMA R19, R11, R16, RZ ;  /* 0x000000100b137223 */ /* 0x000fc800000000ff */
[----:B------:R-:W-:-:S04]  /*11b0*/  FFMA R2, R19, -R21, R16 ;  /* 0x8000001513027223 */ /* 0x000fc80000000010 */
[----:B------:R-:W-:Y:S01]  /*11c0*/  FFMA R2, R11, R2, R19 ;  /* 0x000000020b027223 */ /* 0x000fe20000000013 */
[----:B-1----:R-:W-:Y:S06]  /*11d0*/  @!P0 BRA `(.L_x_33) ;  /* 0x0000000000148947 */ /* 0x002fec0003800000 */
[----:B------:R-:W0:Y:S01]  /*11e0*/  LDCU UR4, c[0x0][0x3c8] ;  /* 0x00007900ff0477ac */ /* 0x000e220008000800 */
[----:B------:R-:W-:Y:S01]  /*11f0*/  IMAD.MOV.U32 R11, RZ, RZ, R16 ;  /* 0x000000ffff0b7224 */ /* 0x000fe200078e0010 */
[----:B------:R-:W-:Y:S01]  /*1200*/  MOV R20, 0x1230 ;  /* 0x0000123000147802 */ /* 0x000fe20000000f00 */
[----:B0-----:R-:W-:-:S07]  /*1210*/  IMAD.U32 R2, RZ, RZ, UR4 ;  /* 0x00000004ff027e24 */ /* 0x001fce000f8e00ff */
[----:B------:R-:W-:Y:S05]  /*1220*/  CALL.REL.NOINC `($__internal_2_$__cuda_sm3x_div_rn_noftz_f32_slowpath) ;  /* 0x0000002800987944 */ /* 0x000fea0003c00000 */
.L_x_33:
[----:B------:R-:W-:Y:S05]  /*1230*/  BSYNC.RECONVERGENT B10 ;  /* 0x00000000000a7941 */ /* 0x000fea0003800200 */
.L_x_32:
[----:B------:R-:W0:Y:S01]  /*1240*/  LDC R20, c[0x0][0x3c8] ;  /* 0x0000f200ff147b82 */ /* 0x000e220000000800 */
[----:B------:R-:W-:Y:S01]  /*1250*/  F2I.U32.FLOOR.NTZ R47, R2 ;  /* 0x00000002002f7305 */ /* 0x000fe20000207000 */
[----:B------:R-:W-:Y:S07]  /*1260*/  BSSY.RECONVERGENT B10, `(.L_x_34) ;  /* 0x000000e0000a7945 */ /* 0x000fee0003800200 */
        /* <DEDUP_REMOVED lines=9> */
[----:B------:R-:W-:Y:S02]  /*1300*/  MOV R11, R17 ;  /* 0x00000011000b7202 */ /* 0x000fe40000000f00 */
[----:B------:R-:W-:Y:S01]  /*1310*/  MOV R20, 0x1340 ;  /* 0x0000134000147802 */ /* 0x000fe20000000f00 */
[----:B0-----:R-:W-:-:S07]  /*1320*/  IMAD.U32 R2, RZ, RZ, UR4 ;  /* 0x00000004ff027e24 */ /* 0x001fce000f8e00ff */
[----:B------:R-:W-:Y:S05]  /*1330*/  CALL.REL.NOINC `($__internal_2_$__cuda_sm3x_div_rn_noftz_f32_slowpath) ;  /* 0x0000002800547944 */ /* 0x000fea0003c00000 */
.L_x_35:
[----:B------:R-:W-:Y:S05]  /*1340*/  BSYNC.RECONVERGENT B10 ;  /* 0x00000000000a7941 */ /* 0x000fea0003800200 */
.L_x_34:
[----:B------:R-:W0:Y:S01]  /*1350*/  LDC R21, c[0x0][0x3c8] ;  /* 0x0000f200ff157b82 */ /* 0x000e220000000800 */
[----:B------:R-:W-:Y:S01]  /*1360*/  BSSY.RECONVERGENT B10, `(.L_x_36) ;  /* 0x000000f0000a7945 */ /* 0x000fe20003800200 */
[----:B------:R-:W-:Y:S08]  /*1370*/  F2I.U32.FLOOR.NTZ R19, R2 ;  /* 0x0000000200137305 */ /* 0x000ff00000207000 */
        /* <DEDUP_REMOVED lines=10> */
[----:B------:R-:W-:Y:S02]  /*1420*/  MOV R20, 0x1450 ;  /* 0x0000145000147802 */ /* 0x000fe40000000f00 */
[----:B0-----:R-:W-:-:S07]  /*1430*/  MOV R2, UR4 ;  /* 0x0000000400027c02 */ /* 0x001fce0008000f00 */
[----:B------:R-:W-:Y:S05]  /*1440*/  CALL.REL.NOINC `($__internal_2_$__cuda_sm3x_div_rn_noftz_f32_slowpath) ;  /* 0x0000002800107944 */ /* 0x000fea0003c00000 */
.L_x_37:
[----:B------:R-:W-:Y:S05]  /*1450*/  BSYNC.RECONVERGENT B10 ;  /* 0x00000000000a7941 */ /* 0x000fea0003800200 */
.L_x_36:
[----:B------:R-:W0:Y:S02]  /*1460*/  F2I.U32.FLOOR.NTZ R2, R2 ;  /* 0x0000000200027305 */ /* 0x000e240000207000 */
.L_x_31:
[----:B------:R-:W-:Y:S05]  /*1470*/  BSYNC.RECONVERGENT B9 ;  /* 0x0000000000097941 */ /* 0x000fea0003800200 */
.L_x_30:
[----:B------:R-:W0:Y:S01]  /*1480*/  LDCU UR4, c[0x0][0x3c0] ;  /* 0x00007800ff0477ac */ /* 0x000e220008000800 */
[----:B------:R-:W1:Y:S01]  /*1490*/  LDCU UR5, c[0x0][0x3bc] ;  /* 0x00007780ff0577ac */ /* 0x000e620008000800 */
[----:B0-----:R-:W-:-:S04]  /*14a0*/  IMAD R2, R2, UR4, R19 ;  /* 0x0000000402027c24 */ /* 0x001fc8000f8e0213 */
[----:B-1----:R-:W-:-:S05]  /*14b0*/  IMAD R47, R2, UR5, R47 ;  /* 0x00000005022f7c24 */ /* 0x002fca000f8e022f */
[----:B------:R-:W-:-:S13]  /*14c0*/  ISETP.NE.AND P0, PT, R14, R47, PT ;  /* 0x0000002f0e00720c */ /* 0x000fda0003f05270 */
[----:B------:R-:W-:Y:S05]  /*14d0*/  @P0 BRA `(.L_x_19) ;  /* 0x0000000c00140947 */ /* 0x000fea0003800000 */
[----:B------:R-:W-:Y:S02]  /*14e0*/  R2UR UR4, R30 ;  /* 0x000000001e0472ca */ /* 0x000fe400000e0000 */
[----:B------:R-:W-:-:S13]  /*14f0*/  R2UR UR5, R31 ;  /* 0x000000001f0572ca */ /* 0x000fda00000e0000 */
[----:B------:R-:W2:Y:S01]  /*1500*/  LDG.E R16, desc[UR4][R32.64] ;  /* 0x0000000420107981 */ /* 0x000ea2000c1e1900 */
[----:B------:R-:W-:Y:S01]  /*1510*/  BSSY.RECONVERGENT B9, `(.L_x_38) ;  /* 0x00000c0000097945 */ /* 0x000fe20003800200 */
[----:B--2---:R-:W-:-:S13]  /*1520*/  ISETP.GE.U32.AND P0, PT, R16, R41, PT ;  /* 0x000000291000720c */ /* 0x004fda0003f06070 */
[----:B------:R-:W-:Y:S05]  /*1530*/  @!P0 BRA `(.L_x_39) ;  /* 0x0000000400808947 */ /* 0x000fea0003800000 */
[----:B------:R-:W-:-:S13]  /*1540*/  ISETP.GE.U32.AND P0, PT, R41, R16, PT ;  /* 0x000000102900720c */ /* 0x000fda0003f06070 */
[----:B------:R-:W-:Y:S05]  /*1550*/  @P0 BRA `(.L_x_40) ;  /* 0x0000000800ec0947 */ /* 0x000fea0003800000 */
[----:B------:R-:W0:Y:S01]  /*1560*/  MUFU.RCP R11, R42 ;  /* 0x0000002a000b7308 */ /* 0x000e220000001000 */
[----:B------:R-:W-:Y:S07]  /*1570*/  BSSY.RECONVERGENT B10, `(.L_x_41) ;  /* 0x000000d0000a7945 */ /* 0x000fee0003800200 */
[----:B------:R-:W1:Y:S01]  /*1580*/  FCHK P0, -R9, R42 ;  /* 0x0000002a09007302 */ /* 0x000e620000000100 */
[----:B0-----:R-:W-:-:S04]  /*1590*/  FFMA R2, R11, -R42, 1 ;  /* 0x3f8000000b027423 */ /* 0x001fc8000000082a */
[----:B------:R-:W-:-:S04]  /*15a0*/  FFMA R11, R11, R2, R11 ;  /* 0x000000020b0b7223 */ /* 0x000fc8000000000b */
[----:B------:R-:W-:-:S04]  /*15b0*/  FFMA R2, -R9, R11, RZ ;  /* 0x0000000b09027223 */ /* 0x000fc800000001ff */
[----:B------:R-:W-:-:S04]  /*15c0*/  FFMA R17, R2, -R42, -R9 ;  /* 0x8000002a02117223 */ /* 0x000fc80000000809 */
[----:B------:R-:W-:Y:S01]  /*15d0*/  FFMA R17, R11, R17, R2 ;  /* 0x000000110b117223 */ /* 0x000fe20000000002 */
[----:B-1----:R-:W-:Y:S06]  /*15e0*/  @!P0 BRA `(.L_x_42) ;  /* 0x0000000000148947 */ /* 0x002fec0003800000 */
[----:B------:R-:W-:Y:S01]  /*15f0*/  FADD R11, -R9, -RZ ;  /* 0x800000ff090b7221 */ /* 0x000fe20000000100 */
[----:B------:R-:W-:Y:S01]  /*1600*/  IMAD.MOV.U32 R2, RZ, RZ, R42 ;  /* 0x000000ffff027224 */ /* 0x000fe200078e002a */
[----:B------:R-:W-:-:S07]  /*1610*/  MOV R20, 0x1630 ;  /* 0x0000163000147802 */ /* 0x000fce0000000f00 */
[----:B------:R-:W-:Y:S05]  /*1620*/  CALL.REL.NOINC `($__internal_2_$__cuda_sm3x_div_rn_noftz_f32_slowpath) ;  /* 0x0000002400987944 */ /* 0x000fea0003c00000 */
[----:B------:R-:W-:-:S07]  /*1630*/  IMAD.MOV.U32 R17, RZ, RZ, R2 ;  /* 0x000000ffff117224 */ /* 0x000fce00078e0002 */
.L_x_42:
[----:B------:R-:W-:Y:S05]  /*1640*/  BSYNC.RECONVERGENT B10 ;  /* 0x00000000000a7941 */ /* 0x000fea0003800200 */
.L_x_41:
        /* <DEDUP_REMOVED lines=10> */
[----:B------:R-:W-:Y:S02]  /*16f0*/  MOV R2, R42 ;  /* 0x0000002a00027202 */ /* 0x000fe40000000f00 */
[----:B------:R-:W-:-:S07]  /*1700*/  MOV R20, 0x1720 ;  /* 0x0000172000147802 */ /* 0x000fce0000000f00 */
[----:B------:R-:W-:Y:S05]  /*1710*/  CALL.REL.NOINC `($__internal_2_$__cuda_sm3x_div_rn_noftz_f32_slowpath) ;  /* 0x00000024005c7944 */ /* 0x000fea0003c00000 */
[----:B------:R-:W-:-:S07]  /*1720*/  IMAD.MOV.U32 R9, RZ, RZ, R2 ;  /* 0x000000ffff097224 */ /* 0x000fce00078e0002 */
.L_x_44:
[----:B------:R-:W-:Y:S05]  /*1730*/  BSYNC.RECONVERGENT B10 ;  /* 0x00000000000a7941 */ /* 0x000fea0003800200 */
.L_x_43:
        /* <DEDUP_REMOVED lines=13> */
[----:B------:R-:W-:-:S07]  /*1810*/  MOV R11, R2 ;  /* 0x00000002000b7202 */ /* 0x000fce0000000f00 */
.L_x_46:
[----:B------:R-:W-:Y:S05]  /*1820*/  BSYNC.RECONVERGENT B10 ;  /* 0x00000000000a7941 */ /* 0x000fea0003800200 */
.L_x_45:
[----:B------:R-:W-:Y:S01]  /*1830*/  R2UR UR4, R30 ;  /* 0x000000001e0472ca */ /* 0x000fe200000e0000 */
[----:B------:R-:W0:Y:S01]  /*1840*/  LDC.64 R2, c[0x0][0x3b0] ;  /* 0x0000ec00ff027b82 */ /* 0x000e220000000a00 */
[----:B------:R-:W-:Y:S01]  /*1850*/  R2UR UR5, R31 ;  /* 0x000000001f0572ca */ /* 0x000fe200000e0000 */
[----:B------:R-:W1:-:S12]  /*1860*/  LDCU.64 UR6, c[0x0][0x3d0] ;  /* 0x00007a00ff0677ac */ /* 0x000e580008000a00 */
[----:B------:R-:W2:Y:S01]  /*1870*/  LDG.E R19, desc[UR4][R28.64] ;  /* 0x000000041c137981 */ /* 0x000ea2000c1e1900 */
[----:B------:R-:W3:Y:S01]  /*1880*/  LDCU UR4, c[0x0][0x3cc] ;  /* 0x00007980ff0477ac */ /* 0x000ee20008000800 */
[C---:B------:R-:W-:Y:S02]  /*1890*/  R2UR UR8, R30.reuse ;  /* 0x000000001e0872ca */ /* 0x040fe400000e0000 */
[----:B------:R-:W-:Y:S02]  /*18a0*/  R2UR UR9, R31 ;  /* 0x000000001f0972ca */ /* 0x000fe400000e0000 */
[C---:B------:R-:W-:Y:S01]  /*18b0*/  R2UR UR10, R30.reuse ;  /* 0x000000001e0a72ca */ /* 0x040fe200000e0000 */
[----:B-1----:R-:W-:Y:S01]  /*18c0*/  FADD R35, R35, -UR7 ;  /* 0x8000000723237e21 */ /* 0x002fe20008000000 */
[----:B------:R-:W-:Y:S01]  /*18d0*/  R2UR UR11, R31 ;  /* 0x000000001f0b72ca */ /* 0x000fe200000e0000 */
[----:B------:R-:W-:Y:S01]  /*18e0*/  FADD R37, R37, -UR6 ;  /* 0x8000000625257e21 */ /* 0x000fe20008000000 */
[----:B------:R-:W-:Y:S01]  /*18f0*/  R2UR UR12, R30 ;  /* 0x000000001e0c72ca */ /* 0x000fe200000e0000 */
[----:B------:R-:W-:Y:S01]  /*1900*/  FADD R23, R38, -UR7 ;  /* 0x8000000726177e21 */ /* 0x000fe20008000000 */
[----:B------:R-:W-:-:S02]  /*1910*/  R2UR UR13, R31 ;  /* 0x000000001f0d72ca */ /* 0x000fc400000e0000 */
[C---:B------:R-:W-:Y:S02]  /*1920*/  R2UR UR14, R30.reuse ;  /* 0x000000001e0e72ca */ /* 0x040fe400000e0000 */
[----:B------:R-:W-:Y:S02]  /*1930*/  R2UR UR15, R31 ;  /* 0x000000001f0f72ca */ /* 0x000fe400000e0000 */
[----:B------:R-:W-:Y:S01]  /*1940*/  R2UR UR16, R30 ;  /* 0x000000001e1072ca */ /* 0x000fe200000e0000 */
[----:B---3--:R-:W-:Y:S01]  /*1950*/  FADD R39, R39, -UR4 ;  /* 0x8000000427277e21 */ /* 0x008fe20008000000 */
[C---:B------:R-:W-:Y:S01]  /*1960*/  R2UR UR17, R31.reuse ;  /* 0x000000001f1172ca */ /* 0x040fe200000e0000 */
[----:B------:R-:W-:Y:S01]  /*1970*/  FADD R21, R40, -UR4 ;  /* 0x8000000428157e21 */ /* 0x000fe20008000000 */
[----:B------:R-:W-:Y:S02]  /*1980*/  R2UR UR18, R30 ;  /* 0x000000001e1272ca */ /* 0x000fe400000e0000 */
[----:B------:R-:W-:-:S02]  /*1990*/  R2UR UR19, R31 ;  /* 0x000000001f1372ca */ /* 0x000fc400000e0000 */
[C---:B------:R-:W-:Y:S02]  /*19a0*/  R2UR UR20, R30.reuse ;  /* 0x000000001e1472ca */ /* 0x040fe400000e0000 */
[C---:B------:R-:W-:Y:S02]  /*19b0*/  R2UR UR21, R31.reuse ;  /* 0x000000001f1572ca */ /* 0x040fe400000e0000 */
[C---:B------:R-:W-:Y:S02]  /*19c0*/  R2UR UR22, R30.reuse ;  /* 0x000000001e1672ca */ /* 0x040fe400000e0000 */
[C---:B------:R-:W-:Y:S02]  /*19d0*/  R2UR UR23, R31.reuse ;  /* 0x000000001f1772ca */ /* 0x040fe400000e0000 */
[----:B------:R-:W-:Y:S02]  /*19e0*/  R2UR UR24, R30 ;  /* 0x000000001e1872ca */ /* 0x000fe400000e0000 */
[----:B------:R-:W-:-:S02]  /*19f0*/  R2UR UR25, R31 ;  /* 0x000000001f1972ca */ /* 0x000fc400000e0000 */
[C---:B------:R-:W-:Y:S02]  /*1a00*/  R2UR UR26, R30.reuse ;  /* 0x000000001e1a72ca */ /* 0x040fe400000e0000 */
[C---:B------:R-:W-:Y:S02]  /*1a10*/  R2UR UR27, R31.reuse ;  /* 0x000000001f1b72ca */ /* 0x040fe400000e0000 */
[----:B------:R-:W-:Y:S02]  /*1a20*/  R2UR UR28, R30 ;  /* 0x000000001e1c72ca */ /* 0x000fe400000e0000 */
[----:B------:R-:W-:Y:S01]  /*1a30*/  R2UR UR29, R31 ;  /* 0x000000001f1d72ca */ /* 0x000fe200000e0000 */
[----:B--2---:R-:W-:-:S04]  /*1a40*/  IMAD.IADD R19, R10, 0x1, R19 ;  /* 0x000000010a137824 */ /* 0x004fc800078e0213 */
[----:B0-----:R-:W-:-:S04]  /*1a50*/  IMAD.WIDE.U32 R2, R19, 0x30, R2 ;  /* 0x0000003013027825 */ /* 0x001fc800078e0002 */
[----:B------:R-:W-:Y:S01]  /*1a60*/  FADD R19, R36, -UR6 ;  /* 0x8000000624137e21 */ /* 0x000fe20008000000 */
[----:B------:R0:W-:Y:S04]  /*1a70*/  STG.E desc[UR8][R2.64], R39 ;  /* 0x0000002702007986 */ /* 0x0001e8000c101908 */
        /* <DEDUP_REMOVED lines=10> */
[----:B------:R0:W-:Y:S01]  /*1b20*/  STG.E desc[UR28][R2.64+0x2c], R16 ;  /* 0x00002c1002007986 */ /* 0x0001e2000c10191c */
[----:B------:R-:W-:Y:S05]  /*1b30*/  BRA `(.L_x_40) ;  /* 0x0000000400747947 */ /* 0x000fea0003800000 */
.L_x_39:
        /* <DEDUP_REMOVED lines=14> */
.L_x_48:
[----:B------:R-:W-:Y:S05]  /*1c20*/  BSYNC.RECONVERGENT B10 ;  /* 0x00000000000a7941 */ /* 0x000fea0003800200 */
.L_x_47:
        /* <DEDUP_REMOVED lines=14> */
.L_x_50:
[----:B------:R-:W-:Y:S05]  /*1d10*/  BSYNC.RECONVERGENT B10 ;  /* 0x00000000000a7941 */ /* 0x000fea0003800200 */
.L_x_49:
        /* <DEDUP_REMOVED lines=14> */
.L_x_52:
[----:B------:R-:W-:Y:S05]  /*1e00*/  BSYNC.RECONVERGENT B10 ;  /* 0x00000000000a7941 */ /* 0x000fea0003800200 */
.L_x_51:
        /* <DEDUP_REMOVED lines=8> */
[----:B------:R-:W-:Y:S01]  /*1e90*/  R2UR UR10, R30 ;  /* 0x000000001e0a72ca */ /* 0x000fe200000e0000 */
        /* <DEDUP_REMOVED lines=8> */
[C---:B------:R-:W-:Y:S01]  /*1f20*/  R2UR UR16, R30.reuse ;  /* 0x000000001e1072ca */ /* 0x040fe200000e0000 */
[----:B---3--:R-:W-:Y:S01]  /*1f30*/  FADD R39, R39, -UR4 ;  /* 0x8000000427277e21 */ /* 0x008fe20008000000 */
[C---:B------:R-:W-:Y:S02]  /*1f40*/  R2UR UR17, R31.reuse ;  /* 0x000000001f1172ca */ /* 0x040fe400000e0000 */
        /* <DEDUP_REMOVED lines=15> */
[----:B------:R-:W-:Y:S04]  /*2040*/  STG.E desc[UR10][R2.64+0x4], R37 ;  /* 0x0000042502007986 */ /* 0x000fe8000c10190a */
[----:B------:R0:W-:Y:S04]  /*2050*/  STG.E desc[UR8][R2.64], R19 ;  /* 0x0000001302007986 */ /* 0x0001e8000c101908 */
[----:B------:R1:W-:Y:S04]  /*2060*/  STG.E desc[UR12][R2.64+0xc], R39 ;  /* 0x00000c2702007986 */ /* 0x0003e8000c10190c */
[----:B------:R1:W-:Y:S01]  /*2070*/  STG.E desc[UR14][R2.64+0x10], R21 ;  /* 0x0000101502007986 */ /* 0x0003e2000c10190e */
[----:B0-----:R-:W-:-:S03]  /*2080*/  FADD R19, R38, -UR7 ;  /* 0x8000000726137e21 */ /* 0x001fc60008000000 */
[----:B------:R1:W-:Y:S04]  /*2090*/  STG.E desc[UR16][R2.64+0x14], R35 ;  /* 0x0000142302007986 */ /* 0x0003e8000c101910 */
[----:B------:R1:W-:Y:S04]  /*20a0*/  STG.E desc[UR8][R2.64+0x8], R19 ;  /* 0x0000081302007986 */ /* 0x0003e8000c101908 */
[----:B------:R1:W-:Y:S04]  /*20b0*/  STG.E desc[UR18][R2.64+0x18], R17 ;  /* 0x0000181102007986 */ /* 0x0003e8000c101912 */
[----:B------:R1:W-:Y:S04]  /*20c0*/  STG.E desc[UR20][R2.64+0x1c], R9 ;  /* 0x00001c0902007986 */ /* 0x0003e8000c101914 */
[----:B------:R1:W-:Y:S04]  /*20d0*/  STG.E desc[UR22][R2.64+0x20], R11 ;  /* 0x0000200b02007986 */ /* 0x0003e8000c101916 */
[----:B------:R1:W-:Y:S04]  /*20e0*/  STG.E desc[UR24][R2.64+0x24], R42 ;  /* 0x0000242a02007986 */ /* 0x0003e8000c101918 */
[----:B------:R1:W-:Y:S04]  /*20f0*/  STG.E desc[UR26][R2.64+0x28], R16 ;  /* 0x0000281002007986 */ /* 0x0003e8000c10191a */
[----:B------:R1:W-:Y:S02]  /*2100*/  STG.E desc[UR28][R2.64+0x2c], R41 ;  /* 0x00002c2902007986 */ /* 0x0003e4000c10191c */
.L_x_40:
[----:B------:R-:W-:Y:S05]  /*2110*/  BSYNC.RECONVERGENT B9 ;  /* 0x0000000000097941 */ /* 0x000fea0003800200 */
.L_x_38:
[----:B------:R-:W-:-:S07]  /*2120*/  IADD3 R10, PT, PT, R10, 0x1, RZ ;  /* 0x000000010a0a7810 */ /* 0x000fce0007ffe0ff */
.L_x_19:
[----:B------:R-:W-:Y:S05]  /*2130*/  BSYNC.RECONVERGENT B8 ;  /* 0x0000000000087941 */ /* 0x000fea0003800200 */
.L_x_18:
[C---:B------:R-:W-:Y:S01]  /*2140*/  VIADD R0, R12.reuse, 0x2 ;  /* 0x000000020c007836 */ /* 0x040fe20000000000 */
[----:B------:R-:W-:Y:S01]  /*2150*/  IADD3 R12, PT, PT, R12, 0x1, RZ ;  /* 0x000000010c0c7810 */ /* 0x000fe20007ffe0ff */
[----:B------:R-:W-:-:S03]  /*2160*/  VIADD R43, R43, 0x1 ;  /* 0x000000012b2b7836 */ /* 0x000fc60000000000 */
[----:B------:R-:W-:-:S13]  /*2170*/  ISETP.GE.AND P0, PT, R0, R15, PT ;  /* 0x0000000f0000720c */ /* 0x000fda0003f06270 */
[----:B------:R-:W-:Y:S05]  /*2180*/  @!P0 BRA `(.L_x_53) ;  /* 0xffffffe400908947 */ /* 0x000fea000383ffff */
[----:B------:R-:W-:Y:S05]  /*2190*/  BSYNC.RECONVERGENT B7 ;  /* 0x0000000000077941 */ /* 0x000fea0003800200 */
.L_x_8:
[----:B------:R-:W-:Y:S05]  /*21a0*/  BSYNC.RECONVERGENT B5 ;  /* 0x0000000000057941 */ /* 0x000fea0003800200 */
.L_x_7:
[----:B------:R-:W-:Y:S02]  /*21b0*/  ISETP.GE.AND P0, PT, R8, R15, PT ;  /* 0x0000000f0800720c */ /* 0x000fe40003f06270 */
[----:B------:R-:W-:-:S11]  /*21c0*/  MOV R12, R8 ;  /* 0x00000008000c7202 */ /* 0x000fd60000000f00 */
[----:B------:R-:W-:Y:S05]  /*21d0*/  @!P0 BRA `(.L_x_54) ;  /* 0xffffffe000688947 */ /* 0x000fea000383ffff */
[----:B------:R-:W-:Y:S05]  /*21e0*/  BSYNC.RECONVERGENT B6 ;  /* 0x0000000000067941 */ /* 0x000fea0003800200 */
.L_x_6:
[----:B------:R-:W-:Y:S05]  /*21f0*/  BRA `(.L_x_55) ;  /* 0x0000001000847947 */ /* 0x000fea0003800000 */
.L_x_5:
[----:B------:R-:W-:Y:S01]  /*2200*/  VIADDMNMX R8, R12, 0x1, R15, !PT ;  /* 0x000000010c087846 */ /* 0x000fe2000780010f */
[----:B------:R-:W-:-:S07]  /*2210*/  IMAD.MOV.U32 R10, RZ, RZ, RZ ;  /* 0x000000ffff0a7224 */ /* 0x000fce00078e00ff */
.L_x_88:
[----:B------:R-:W1:Y:S01]  /*2220*/  LDC.64 R2, c[0x0][0x380] ;  /* 0x0000e000ff027b82 */ /* 0x000e620000000a00 */
[----:B------:R-:W-:Y:S02]  /*2230*/  R2UR UR4, R30 ;  /* 0x000000001e0472ca */ /* 0x000fe400000e0000 */
[----:B------:R-:W-:-:S05]  /*2240*/  R2UR UR5, R31 ;  /* 0x000000001f0572ca */ /* 0x000fca00000e0000 */
[----:B--2---:R-:W2:Y:S01]  /*2250*/  LDC.64 R16, c[0x0][0x398] ;  /* 0x0000e600ff107b82 */ /* 0x004ea20000000a00 */
[----:B-1----:R-:W-:-:S07]  /*2260*/  IMAD.WIDE R2, R12, 0x4, R2 ;  /* 0x000000040c027825 */ /* 0x002fce00078e0202 */
[----:B------:R-:W2:Y:S01]  /*2270*/  LDG.E R3, desc[UR4][R2.64] ;  /* 0x0000000402037981 */ /* 0x000ea2000c1e1900 */
[----:B------:R-:W-:Y:S01]  /*2280*/  IADD3 R0, PT, PT, R12, 0x1, RZ ;  /* 0x000000010c007810 */ /* 0x000fe20007ffe0ff */
[----:B------:R-:W-:Y:S03]  /*2290*/  BSSY.RECONVERGENT B5, `(.L_x_56) ;  /* 0x0000116000057945 */ /* 0x000fe60003800200 */
[CC--:B------:R-:W-:Y:S01]  /*22a0*/  ISETP.GE.AND P0, PT, R0.reuse, R15.reuse, PT ;  /* 0x0000000f0000720c */ /* 0x0c0fe20003f06270 */
[----:B------:R-:W-:Y:S01]  /*22b0*/  IMAD.MOV.U32 R12, RZ, RZ, R0 ;  /* 0x000000ffff0c7224 */ /* 0x000fe200078e0000 */
[----:B------:R-:W-:Y:S01]  /*22c0*/  ISETP.GE.AND P1, PT, R0, R15, PT ;  /* 0x0000000f0000720c */ /* 0x000fe20003f26270 */
        /* <DEDUP_REMOVED lines=16> */
[----:B------:R-:W-:Y:S02]  /*23d0*/  MOV R11, R16 ;  /* 0x00000010000b7202 */ /* 0x000fe40000000f00 */
[----:B------:R-:W-:Y:S01]  /*23e0*/  MOV R20, 0x2410 ;  /* 0x0000241000147802 */ /* 0x000fe20000000f00 */
[----:B-1----:R-:W-:-:S07]  /*23f0*/  IMAD.U32 R2, RZ, RZ, UR4 ;  /* 0x00000004ff027e24 */ /* 0x002fce000f8e00ff */
[----:B0-----:R-:W-:Y:S05]  /*2400*/  CALL.REL.NOINC `($__internal_2_$__cuda_sm3x_div_rn_noftz_f32_slowpath) ;  /* 0x0000001800207944 */ /* 0x001fea0003c00000 */
.L_x_59:
[----:B------:R-:W-:Y:S05]  /*2410*/  BSYNC.RECONVERGENT B6 ;  /* 0x0000000000067941 */ /* 0x000fea0003800200 */
.L_x_58:
        /* <DEDUP_REMOVED lines=16> */
[----:B------:R-:W-:-:S07]  /*2520*/  MOV R35, R2 ;  /* 0x0000000200237202 */ /* 0x000fce0000000f00 */
.L_x_61:
[----:B------:R-:W-:Y:S05]  /*2530*/  BSYNC.RECONVERGENT B6 ;  /* 0x0000000000067941 */ /* 0x000fea0003800200 */
.L_x_60:
        /* <DEDUP_REMOVED lines=12> */
[----:B------:R-:W-:Y:S01]  /*2600*/  IMAD.MOV.U32 R11, RZ, RZ, R18 ;  /* 0x000000ffff0b7224 */ /* 0x000fe200078e0012 */
[----:B------:R-:W-:Y:S02]  /*2610*/  MOV R20, 0x2640 ;  /* 0x0000264000147802 */ /* 0x000fe40000000f00 */
[----:B-1----:R-:W-:-:S07]  /*2620*/  MOV R2, UR4 ;  /* 0x0000000400027c02 */ /* 0x002fce0008000f00 */
[----:B0-----:R-:W-:Y:S05]  /*2630*/  CALL.REL.NOINC `($__internal_2_$__cuda_sm3x_div_rn_noftz_f32_slowpath) ;  /* 0x0000001400947944 */ /* 0x001fea0003c00000 */
.L_x_63:
[----:B------:R-:W-:Y:S05]  /*2640*/  BSYNC.RECONVERGENT B6 ;  /* 0x0000000000067941 */ /* 0x000fea0003800200 */
.L_x_62:
[----:B------:R1:W2:Y:S01]  /*2650*/  F2I.U32.FLOOR.NTZ R33, R2 ;  /* 0x0000000200217305 */ /* 0x0002a20000207000 */
[----:B------:R-:W-:-:S07]  /*2660*/  IMAD.MOV.U32 R0, RZ, RZ, R12 ;  /* 0x000000ffff007224 */ /* 0x000fce00078e000c */
.L_x_87:
[----:B------:R-:W3:Y:S01]  /*2670*/  LDC.64 R20, c[0x0][0x380] ;  /* 0x0000e000ff147b82 */ /* 0x000ee20000000a00 */
[----:B------:R-:W-:Y:S02]  /*2680*/  R2UR UR4, R30 ;  /* 0x000000001e0472ca */ /* 0x000fe400000e0000 */
[----:B------:R-:W-:-:S05]  /*2690*/  R2UR UR5, R31 ;  /* 0x000000001f0572ca */ /* 0x000fca00000e0000 */
[----:B------:R-:W4:Y:S01]  /*26a0*/  LDC.64 R4, c[0x0][0x398] ;  /* 0x0000e600ff047b82 */ /* 0x000f220000000a00 */
[----:B---3--:R-:W-:-:S07]  /*26b0*/  IMAD.WIDE R20, R0, 0x4, R20 ;  /* 0x0000000400147825 */ /* 0x008fce00078e0214 */
[----:B------:R-:W4:Y:S02]  /*26c0*/  LDG.E R21, desc[UR4][R20.64] ;  /* 0x0000000414157981 */ /* 0x000f24000c1e1900 */
[----:B----4-:R-:W-:-:S06]  /*26d0*/  IMAD.WIDE.U32 R4, R21, 0x10, R4 ;  /* 0x0000001015047825 */ /* 0x010fcc00078e0004 */
[----:B------:R-:W3:Y:S01]  /*26e0*/  LDG.E.128 R4, desc[UR4][R4.64] ;  /* 0x0000000404047981 */ /* 0x000ee2000c1e1d00 */
[----:B------:R-:W-:Y:S01]  /*26f0*/  IADD3 R0, PT, PT, R0, 0x1, RZ ;  /* 0x0000000100007810 */ /* 0x000fe20007ffe0ff */
[----:B------:R-:W-:Y:S03]  /*2700*/  BSSY.RECONVERGENT B3, `(.L_x_64) ;  /* 0x0000015000037945 */ /* 0x000fe60003800200 */
[----:B------:R-:W-:Y:S01]  /*2710*/  ISETP.GE.AND P2, PT, R0, R15, PT ;  /* 0x0000000f0000720c */ /* 0x000fe20003f46270 */
[----:B---3--:R-:W-:Y:S01]  /*2720*/  FADD R32, -R17, R5 ;  /* 0x0000000511207221 */ /* 0x008fe20000000100 */
[----:B------:R-:W-:Y:S01]  /*2730*/  FADD R3, -R16, R4 ;  /* 0x0000000410037221 */ /* 0x000fe20000000100 */
[----:B------:R-:W-:Y:S02]  /*2740*/  FADD R9, -R18, R6 ;  /* 0x0000000612097221 */ /* 0x000fe40000000100 */
[----:B-1----:R-:W-:-:S04]  /*2750*/  FMUL R2, R32, R32 ;  /* 0x0000002020027220 */ /* 0x002fc80000400000 */
[----:B------:R-:W-:-:S04]  /*2760*/  FFMA R2, R3, R3, R2 ;  /* 0x0000000303027223 */ /* 0x000fc80000000002 */
[----:B------:R-:W-:-:S04]  /*2770*/  FFMA R11, R9, R9, R2 ;  /* 0x00000009090b7223 */ /* 0x000fc80000000002 */
[----:B------:R-:W-:Y:S01]  /*2780*/  VIADD R2, R11, 0xf3000000 ;  /* 0xf30000000b027836 */ /* 0x000fe20000000000 */
[----:B------:R1:W3:Y:S04]  /*2790*/  MUFU.RSQ R20, R11 ;  /* 0x0000000b00147308 */ /* 0x0002e80000001400 */
[----:B------:R-:W-:-:S13]  /*27a0*/  ISETP.GT.U32.AND P0, PT, R2, 0x727fffff, PT ;  /* 0x727fffff0200780c */ /* 0x000fda0003f04070 */
[----:B-1-3--:R-:W-:Y:S05]  /*27b0*/  @!P0 BRA `(.L_x_65) ;  /* 0x0000000000148947 */ /* 0x00afea0003800000 */
[----:B------:R-:W-:Y:S02]  /*27c0*/  MOV R2, R11 ;  /* 0x0000000b00027202 */ /* 0x000fe40000000f00 */
[----:B------:R-:W-:-:S07]  /*27d0*/  MOV R24, 0x27f0 ;  /* 0x000027f000187802 */ /* 0x000fce0000000f00 */
[----:B0-2---:R-:W-:Y:S05]  /*27e0*/  CALL.REL.NOINC `($__internal_1_$__cuda_sm20_sqrt_rn_f32_slowpath) ;  /* 0x0000001000d07944 */ /* 0x005fea0003c00000 */
[----:B------:R-:W-:Y:S01]  /*27f0*/  IMAD.MOV.U32 R38, RZ, RZ, R11 ;  /* 0x000000ffff267224 */ /* 0x000fe200078e000b */
[----:B------:R-:W-:Y:S06]  /*2800*/  BRA `(.L_x_66) ;  /* 0x0000000000107947 */ /* 0x000fec0003800000 */
.L_x_65:
[----:B------:R-:W-:Y:S01]  /*2810*/  FMUL.FTZ R38, R11, R20 ;  /* 0x000000140b267220 */ /* 0x000fe20000410000 */
[----:B------:R-:W-:-:S03]  /*2820*/  FMUL.FTZ R2, R20, 0.5 ;  /* 0x3f00000014027820 */ /* 0x000fc60000410000 */
[----:B------:R-:W-:-:S04]  /*2830*/  FFMA R11, -R38, R38, R11 ;  /* 0x00000026260b7223 */ /* 0x000fc8000000010b */
[----:B------:R-:W-:-:S07]  /*2840*/  FFMA R38, R11, R2, R38 ;  /* 0x000000020b267223 */ /* 0x000fce0000000026 */
.L_x_66:
[----:B------:R-:W-:Y:S05]  /*2850*/  BSYNC.RECONVERGENT B3 ;  /* 0x0000000000037941 */ /* 0x000fea0003800200 */
.L_x_64:
        /* <DEDUP_REMOVED lines=17> */
[----:B------:R-:W-:-:S07]  /*2970*/  MOV R37, R2 ;  /* 0x0000000200257202 */ /* 0x000fce0000000f00 */
.L_x_70:
[----:B------:R-:W-:Y:S05]  /*2980*/  BSYNC.RECONVERGENT B7 ;  /* 0x0000000000077941 */ /* 0x000fea0003800200 */
.L_x_69:
        /* <DEDUP_REMOVED lines=9> */
[----:B------:R-:W-:Y:S01]  /*2a20*/  IMAD.MOV.U32 R11, RZ, RZ, R19 ;  /* 0x000000ffff0b7224 */ /* 0x000fe200078e0013 */
[----:B------:R-:W-:Y:S02]  /*2a30*/  MOV R2, R38 ;  /* 0x0000002600027202 */ /* 0x000fe40000000f00 */
[----:B------:R-:W-:-:S07]  /*2a40*/  MOV R20, 0x2a60 ;  /* 0x00002a6000147802 */ /* 0x000fce0000000f00 */
[----:B0-2---:R-:W-:Y:S05]  /*2a50*/  CALL.REL.NOINC `($__internal_2_$__cuda_sm3x_div_rn_noftz_f32_slowpath) ;  /* 0x00000010008c7944 */ /* 0x005fea0003c00000 */
[----:B------:R-:W-:-:S07]  /*2a60*/  IMAD.MOV.U32 R11, RZ, RZ, R2 ;  /* 0x000000ffff0b7224 */ /* 0x000fce00078e0002 */
.L_x_72:
[----:B------:R-:W-:Y:S05]  /*2a70*/  BSYNC.RECONVERGENT B7 ;  /* 0x0000000000077941 */ /* 0x000fea0003800200 */
.L_x_71:
[----:B0-----:R-:W0:Y:S01]  /*2a80*/  MUFU.RCP64H R21, R27 ;  /* 0x0000001b00157308 */ /* 0x001e220000001800 */
[----:B------:R-:W-:Y:S02]  /*2a90*/  HFMA2 R20, -RZ, RZ, 0, 5.9604644775390625e-08 ;  /* 0x00000001ff147431 */ /* 0x000fe400000001ff */
[C---:B------:R-:W-:Y:S01]  /*2aa0*/  FFMA R2, -R3.reuse, R37, R4 ;  /* 0x0000002503027223 */ /* 0x040fe20000000104 */
[-C--:B------:R-:W-:Y:S01]  /*2ab0*/  FFMA R3, R3, R11.reuse, R16 ;  /* 0x0000000b03037223 */ /* 0x080fe20000000010 */
[----:B------:R-:W-:Y:S01]  /*2ac0*/  BSSY.RECONVERGENT B4, `(.L_x_73) ;  /* 0x0000018000047945 */ /* 0x000fe20003800200 */
[----:B------:R-:W-:Y:S02]  /*2ad0*/  FFMA R40, R9, R11, R18 ;  /* 0x0000000b09287223 */ /* 0x000fe40000000012 */
[----:B------:R-:W-:-:S04]  /*2ae0*/  FADD R24, R2, R3 ;  /* 0x0000000302187221 */ /* 0x000fc80000000000 */
        /* <DEDUP_REMOVED lines=10> */
[----:B------:R-:W-:Y:S01]  /*2b90*/  DFMA R20, R22, R2, R20 ;  /* 0x000000021614722b */ /* 0x000fe20000000014 */
[CC--:B------:R-:W-:Y:S01]  /*2ba0*/  FFMA R3, -R32.reuse, R37.reuse, R5 ;  /* 0x0000002520037223 */ /* 0x0c0fe20000000105 */
[----:B------:R-:W-:Y:S01]  /*2bb0*/  FFMA R37, -R9, R37, R6 ;  /* 0x0000002509257223 */ /* 0x000fe20000000106 */
[----:B------:R-:W-:-:S07]  /*2bc0*/  FFMA R32, R32, R11, R17 ;  /* 0x0000000b20207223 */ /* 0x000fce0000000011 */
[----:B------:R-:W-:-:S05]  /*2bd0*/  FFMA R2, RZ, R27, R21 ;  /* 0x0000001bff027223 */ /* 0x000fca0000000015 */
[----:B------:R-:W-:-:S13]  /*2be0*/  FSETP.GT.AND P0, PT, |R2|, 1.469367938527859385e-39, PT ;  /* 0x001000000200780b */ /* 0x000fda0003f04200 */
[----:B------:R-:W-:Y:S05]  /*2bf0*/  @P0 BRA P3, `(.L_x_74) ;  /* 0x0000000000100947 */ /* 0x000fea0001800000 */
[----:B------:R-:W-:Y:S01]  /*2c00*/  IMAD.MOV.U32 R20, RZ, RZ, R26 ;  /* 0x000000ffff147224 */ /* 0x000fe200078e001a */
[----:B------:R-:W-:Y:S02]  /*2c10*/  MOV R21, R27 ;  /* 0x0000001b00157202 */ /* 0x000fe40000000f00 */
[----:B------:R-:W-:-:S07]  /*2c20*/  MOV R2, 0x2c40 ;  /* 0x00002c4000027802 */ /* 0x000fce0000000f00 */
[----:B--2---:R-:W-:Y:S05]  /*2c30*/  CALL.REL.NOINC `($__internal_0_$__cuda_sm20_div_rn_f64_full) ;  /* 0x00000008003c7944 */ /* 0x004fea0003c00000 */
.L_x_74:
[----:B------:R-:W-:Y:S05]  /*2c40*/  BSYNC.RECONVERGENT B4 ;  /* 0x0000000000047941 */ /* 0x000fea0003800200 */
.L_x_73:
[----:B------:R-:W0:Y:S01]  /*2c50*/  MUFU.RCP64H R23, R27 ;  /* 0x0000001b00177308 */ /* 0x000e220000001800 */
[----:B------:R-:W-:Y:S02]  /*2c60*/  IMAD.MOV.U32 R22, RZ, RZ, 0x1 ;  /* 0x00000001ff167424 */ /* 0x000fe400078e00ff */
[----:B------:R-:W-:Y:S01]  /*2c70*/  FADD R32, R3, R32 ;  /* 0x0000002003207221 */ /* 0x000fe20000000000 */
[----:B------:R-:W-:Y:S04]  /*2c80*/  BSSY.RECONVERGENT B4, `(.L_x_75) ;  /* 0x0000016000047945 */ /* 0x000fe80003800200 */
[----:B------:R-:W1:Y:S01]  /*2c90*/  F2F.F64.F32 R54, R32 ;  /* 0x0000002000367310 */ /* 0x000e620000201800 */
[----:B0-----:R-:W-:Y:S02]  /*2ca0*/  DFMA R24, -R26, R22, 1 ;  /* 0x3ff000001a18742b */ /* 0x001fe40000000116 */
        /* <DEDUP_REMOVED lines=8> */
[----:B------:R-:W-:Y:S02]  /*2d30*/  DFMA R22, R24, R2, R22 ;  /* 0x000000021816722b */ /* 0x000fe40000000016 */
[----:B------:R0:W1:Y:S08]  /*2d40*/  F2I.U32.F64.FLOOR R3, R20 ;  /* 0x0000001400037311 */ /* 0x0000700000305000 */
[----:B------:R-:W-:-:S05]  /*2d50*/  FFMA R2, RZ, R27, R23 ;  /* 0x0000001bff027223 */ /* 0x000fca0000000017 */
[----:B------:R-:W-:-:S13]  /*2d60*/  FSETP.GT.AND P0, PT, |R2|, 1.469367938527859385e-39, PT ;  /* 0x001000000200780b */ /* 0x000fda0003f04200 */
[----:B01----:R-:W-:Y:S05]  /*2d70*/  @P0 BRA P3, `(.L_x_76) ;  /* 0x0000000000180947 */ /* 0x003fea0001800000 */
[----:B------:R-:W-:Y:S01]  /*2d80*/  MOV R20, R26 ;  /* 0x0000001a00147202 */ /* 0x000fe20000000f00 */
[----:B------:R-:W-:Y:S01]  /*2d90*/  IMAD.MOV.U32 R21, RZ, RZ, R27 ;  /* 0x000000ffff157224 */ /* 0x000fe200078e001b */
[----:B------:R-:W-:-:S07]  /*2da0*/  MOV R2, 0x2dc0 ;  /* 0x00002dc000027802 */ /* 0x000fce0000000f00 */
[----:B--2---:R-:W-:Y:S05]  /*2db0*/  CALL.REL.NOINC `($__internal_0_$__cuda_sm20_div_rn_f64_full) ;  /* 0x0000000400dc7944 */ /* 0x004fea0003c00000 */
[----:B------:R-:W-:Y:S01]  /*2dc0*/  MOV R22, R20 ;  /* 0x0000001400167202 */ /* 0x000fe20000000f00 */
[----:B------:R-:W-:-:S07]  /*2dd0*/  IMAD.MOV.U32 R23, RZ, RZ, R21 ;  /* 0x000000ffff177224 */ /* 0x000fce00078e0015 */
.L_x_76:
[----:B------:R-:W-:Y:S05]  /*2de0*/  BSYNC.RECONVERGENT B4 ;  /* 0x0000000000047941 */ /* 0x000fea0003800200 */
.L_x_75:
[----:B------:R-:W0:Y:S01]  /*2df0*/  MUFU.RCP64H R25, R27 ;  /* 0x0000001b00197308 */ /* 0x000e220000001800 */
[----:B------:R-:W-:Y:S02]  /*2e00*/  HFMA2 R24, -RZ, RZ, 0, 5.9604644775390625e-08 ;  /* 0x00000001ff187431 */ /* 0x000fe400000001ff */
[----:B------:R-:W-:Y:S01]  /*2e10*/  FADD R37, R37, R40 ;  /* 0x0000002825257221 */ /* 0x000fe20000000000 */
[----:B------:R-:W-:Y:S04]  /*2e20*/  BSSY.RECONVERGENT B4, `(.L_x_77) ;  /* 0x0000014000047945 */ /* 0x000fe80003800200 */
[----:B------:R-:W-:Y:S01]  /*2e30*/  F2I.U32.F64.FLOOR R32, R22 ;  /* 0x0000001600207311 */ /* 0x000fe20000305000 */
[----:B0-----:R-:W-:-:S08]  /*2e40*/  DFMA R20, -R26, R24, 1 ;  /* 0x3ff000001a14742b */ /* 0x001fd00000000118 */
[----:B------:R-:W-:Y:S02]  /*2e50*/  DFMA R42, R20, R20, R20 ;  /* 0x00000014142a722b */ /* 0x000fe40000000014 */
[----:B------:R-:W0:Y:S06]  /*2e60*/  F2F.F64.F32 R20, R37 ;  /* 0x0000002500147310 */ /* 0x000e2c0000201800 */
[----:B------:R-:W-:-:S08]  /*2e70*/  DFMA R42, R24, R42, R24 ;  /* 0x0000002a182a722b */ /* 0x000fd00000000018 */
[----:B------:R-:W-:Y:S02]  /*2e80*/  DFMA R24, -R26, R42, 1 ;  /* 0x3ff000001a18742b */ /* 0x000fe4000000012a */
[----:B0-----:R-:W-:-:S06]  /*2e90*/  DMUL R54, R20, 0.5 ;  /* 0x3fe0000014367828 */ /* 0x001fcc0000000000 */
[----:B------:R-:W-:-:S04]  /*2ea0*/  DFMA R42, R42, R24, R42 ;  /* 0x000000182a2a722b */ /* 0x000fc8000000002a */
[----:B------:R-:W-:-:S04]  /*2eb0*/  FSETP.GEU.AND P3, PT, |R55|, 6.5827683646048100446e-37, PT ;  /* 0x036000003700780b */ /* 0x000fc80003f6e200 */
[----:B------:R-:W-:-:S08]  /*2ec0*/  DMUL R20, R42, R54 ;  /* 0x000000362a147228 */ /* 0x000fd00000000000 */
[----:B------:R-:W-:-:S08]  /*2ed0*/  DFMA R24, -R26, R20, R54 ;  /* 0x000000141a18722b */ /* 0x000fd00000000136 */
[----:B------:R-:W-:-:S10]  /*2ee0*/  DFMA R20, R42, R24, R20 ;  /* 0x000000182a14722b */ /* 0x000fd40000000014 */
[----:B------:R-:W-:-:S05]  /*2ef0*/  FFMA R2, RZ, R27, R21 ;  /* 0x0000001bff027223 */ /* 0x000fca0000000015 */
[----:B------:R-:W-:-:S13]  /*2f00*/  FSETP.GT.AND P0, PT, |R2|, 1.469367938527859385e-39, PT ;  /* 0x001000000200780b */ /* 0x000fda0003f04200 */
[----:B------:R-:W-:Y:S05]  /*2f10*/  @P0 BRA P3, `(.L_x_78) ;  /* 0x0000000000100947 */ /* 0x000fea0001800000 */
[----:B------:R-:W-:Y:S01]  /*2f20*/  IMAD.MOV.U32 R20, RZ, RZ, R26 ;  /* 0x000000ffff147224 */ /* 0x000fe200078e001a */
[----:B------:R-:W-:Y:S02]  /*2f30*/  MOV R21, R27 ;  /* 0x0000001b00157202 */ /* 0x000fe40000000f00 */
[----:B------:R-:W-:-:S07]  /*2f40*/  MOV R2, 0x2f60 ;  /* 0x00002f6000027802 */ /* 0x000fce0000000f00 */
[----:B--2---:R-:W-:Y:S05]  /*2f50*/  CALL.REL.NOINC `($__internal_0_$__cuda_sm20_div_rn_f64_full) ;  /* 0x0000000400747944 */ /* 0x004fea0003c00000 */
.L_x_78:
[----:B------:R-:W-:Y:S05]  /*2f60*/  BSYNC.RECONVERGENT B4 ;  /* 0x0000000000047941 */ /* 0x000fea0003800200 */
.L_x_77:
[--C-:B------:R-:W-:Y:S01]  /*2f70*/  FADD R2, R19, R38.reuse ;  /* 0x0000002613027221 */ /* 0x100fe20000000000 */
[----:B------:R-:W-:Y:S01]  /*2f80*/  FADD R38, R7, R38 ;  /* 0x0000002607267221 */ /* 0x000fe20000000000 */
[----:B------:R-:W2:Y:S01]  /*2f90*/  F2I.U32.F64.FLOOR R20, R20 ;  /* 0x0000001400147311 */ /* 0x000ea20000305000 */
[----:B------:R-:W-:Y:S02]  /*2fa0*/  BSSY.RECONVERGENT B7, `(.L_x_79) ;  /* 0x000003a000077945 */ /* 0x000fe40003800200 */
[----:B------:R-:W-:Y:S02]  /*2fb0*/  FSETP.GEU.AND P0, PT, R2, R7, PT ;  /* 0x000000070200720b */ /* 0x000fe40003f0e000 */
[----:B------:R-:W-:Y:S02]  /*2fc0*/  FSETP.GEU.AND P3, PT, R38, R19, PT ;  /* 0x000000132600720b */ /* 0x000fe40003f6e000 */
[----:B------:R-:W-:Y:S02]  /*2fd0*/  SEL R7, R36, R3, !P0 ;  /* 0x0000000324077207 */ /* 0x000fe40004000000 */
[----:B------:R-:W-:-:S02]  /*2fe0*/  SEL R3, R35, R32, !P0 ;  /* 0x0000002023037207 */ /* 0x000fc40004000000 */
[----:B--2---:R-:W-:-:S07]  /*2ff0*/  SEL R2, R33, R20, !P0 ;  /* 0x0000001421027207 */ /* 0x004fce0004000000 */
        /* <DEDUP_REMOVED lines=16> */
.L_x_82:
[----:B------:R-:W-:Y:S05]  /*3100*/  BSYNC.RECONVERGENT B8 ;  /* 0x0000000000087941 */ /* 0x000fea0003800200 */
.L_x_81:
        /* <DEDUP_REMOVED lines=16> */
.L_x_84:
[----:B------:R-:W-:Y:S05]  /*3210*/  BSYNC.RECONVERGENT B8 ;  /* 0x0000000000087941 */ /* 0x000fea0003800200 */
.L_x_83:
        /* <DEDUP_REMOVED lines=16> */
.L_x_86:
[----:B------:R-:W-:Y:S05]  /*3320*/  BSYNC.RECONVERGENT B8 ;  /* 0x0000000000087941 */ /* 0x000fea0003800200 */
.L_x_85:
[----:B------:R-:W0:Y:S02]  /*3330*/  F2I.U32.FLOOR.NTZ R2, R2 ;  /* 0x0000000200027305 */ /* 0x000e240000207000 */
.L_x_80:
[----:B------:R-:W-:Y:S05]  /*3340*/  BSYNC.RECONVERGENT B7 ;  /* 0x0000000000077941 */ /* 0x000fea0003800200 */
.L_x_79:
[----:B------:R-:W0:Y:S01]  /*3350*/  LDCU UR4, c[0x0][0x3c0] ;  /* 0x00007800ff0477ac */ /* 0x000e220008000800 */
[----:B------:R-:W1:Y:S01]  /*3360*/  LDCU UR5, c[0x0][0x3bc] ;  /* 0x00007780ff0577ac */ /* 0x000e620008000800 */
[----:B0-----:R-:W-:-:S04]  /*3370*/  IMAD R2, R2, UR4, R3 ;  /* 0x0000000402027c24 */ /* 0x001fc8000f8e0203 */
[----:B-1----:R-:W-:Y:S02]  /*3380*/  IMAD R7, R2, UR5, R7 ;  /* 0x0000000502077c24 */ /* 0x002fe4000f8e0207 */
[----:B------:R-:W-:-:S03]  /*3390*/  VIADD R2, R10, 0x1 ;  /* 0x000000010a027836 */ /* 0x000fc60000000000 */
[----:B------:R-:W-:-:S13]  /*33a0*/  ISETP.NE.AND P0, PT, R14, R7, PT ;  /* 0x000000070e00720c */ /* 0x000fda0003f05270 */
[----:B------:R-:W-:-:S05]  /*33b0*/  @P0 IADD3 R2, PT, PT, R10, RZ, RZ ;  /* 0x000000ff0a020210 */ /* 0x000fca0007ffe0ff */
[----:B------:R-:W-:-:S07]  /*33c0*/  IMAD.MOV.U32 R10, RZ, RZ, R2 ;  /* 0x000000ffff0a7224 */ /* 0x000fce00078e0002 */
.L_x_68:
[----:B------:R-:W-:Y:S05]  /*33d0*/  BSYNC.RECONVERGENT B6 ;  /* 0x0000000000067941 */ /* 0x000fea0003800200 */
.L_x_67:
[----:B------:R-:W-:Y:S05]  /*33e0*/  @!P2 BRA `(.L_x_87) ;  /* 0xfffffff000a0a947 */ /* 0x000fea000383ffff */
.L_x_57:
[----:B------:R-:W-:Y:S05]  /*33f0*/  BSYNC.RECONVERGENT B5 ;  /* 0x0000000000057941 */ /* 0x000fea0003800200 */
.L_x_56:
[----:B------:R-:W-:Y:S05]  /*3400*/  @!P1 BRA `(.L_x_88) ;  /* 0xffffffec00849947 */ /* 0x000fea000383ffff */
.L_x_55:
[----:B------:R-:W-:Y:S05]  /*3410*/  BSYNC.RECONVERGENT B0 ;  /* 0x0000000000007941 */ /* 0x000fea0003800200 */
.L_x_4:
[----:B01----:R-:W0:Y:S01]  /*3420*/  S2R R3, SR_TID.X ;  /* 0x0000000000037919 */ /* 0x003e220000002100 */
[----:B------:R-:W1:Y:S01]  /*3430*/  S2UR UR5, SR_CgaCtaId ;  /* 0x00000000000579c3 */ /* 0x000e620000008800 */
[----:B------:R-:W-:Y:S02]  /*3440*/  UMOV UR4, 0x400 ;  /* 0x0000040000047882 */ /* 0x000fe40000000000 */
[----:B------:R-:W-:Y:S01]  /*3450*/  UIADD3 UR4, UPT, UPT, UR4, 0xc00, URZ ;  /* 0x00000c0004047890 */ /* 0x000fe2000fffe0ff */
[----:B------:R3:W-:Y:S03]  /*3460*/  STS [R13], R8 ;  /* 0x000000080d007388 */ /* 0x0007e60000000800 */
[----:B-1----:R-:W-:-:S06]  /*3470*/  ULEA UR4, UR5, UR4, 0x18 ;  /* 0x0000000405047291 */ /* 0x002fcc000f8ec0ff */
[----:B0-----:R-:W-:-:S05]  /*3480*/  LEA R3, R3, UR4, 0x2 ;  /* 0x0000000403037c11 */ /* 0x001fca000f8e10ff */
[----:B------:R3:W-:Y:S02]  /*3490*/  STS [R3], R0 ;  /* 0x0000000003007388 */ /* 0x0007e40000000800 */
.L_x_3:
[----:B------:R-:W-:Y:S05]  /*34a0*/  BSYNC.RECONVERGENT B1 ;  /* 0x0000000000017941 */ /* 0x000fea0003800200 */
.L_x_2:
[----:B------:R-:W0:Y:S02]  /*34b0*/  LDCU UR4, c[0x0][0x3b8] ;  /* 0x00007700ff0477ac */ /* 0x000e240008000800 */
[----:B0-----:R-:W-:-:S13]  /*34c0*/  ISETP.NE.AND P0, PT, RZ, UR4, PT ;  /* 0x00000004ff007c0c */ /* 0x001fda000bf05270 */
[----:B------:R-:W-:Y:S02]  /*34d0*/  @!P0 R2UR UR4, R30 ;  /* 0x000000001e0482ca */ /* 0x000fe400000e0000 */
[----:B------:R-:W-:-:S13]  /*34e0*/  @!P0 R2UR UR5, R31 ;  /* 0x000000001f0582ca */ /* 0x000fda00000e0000 */
[----:B------:R0:W-:Y:S02]  /*34f0*/  @!P0 STG.E desc[UR4][R28.64], R10 ;  /* 0x0000000a1c008986 */ /* 0x0001e4000c101904 */
.L_x_1:
[----:B------:R-:W-:Y:S05]  /*3500*/  BSYNC.RECONVERGENT B2 ;  /* 0x0000000000027941 */ /* 0x000fea0003800200 */
.L_x_0:
[----:B------:R-:W-:Y:S06]  /*3510*/  BAR.SYNC.DEFER_BLOCKING 0x0 ;  /* 0x0000000000007b1d */ /* 0x000fec0000010000 */
[----:B------:R-:W-:Y:S05]  /*3520*/  EXIT ;  /* 0x000000000000794d */ /* 0x000fea0003800000 */
        .weak           $__internal_0_$__cuda_sm20_div_rn_f64_full
        .type           $__internal_0_$__cuda_sm20_div_rn_f64_full,@function
        .size           $__internal_0_$__cuda_sm20_div_rn_f64_full,($__internal_1_$__cuda_sm20_sqrt_rn_f32_slowpath - $__internal_0_$__cuda_sm20_div_rn_f64_full)
$__internal_0_$__cuda_sm20_div_rn_f64_full:
[C---:B------:R-:W-:Y:S01]  /*3530*/  FSETP.GEU.AND P0, PT, |R21|.reuse, 1.469367938527859385e-39, PT ;  /* 0x001000001500780b */ /* 0x040fe20003f0e200 */
[----:B------:R-:W-:Y:S01]  /*3540*/  IMAD.MOV.U32 R52, RZ, RZ, 0x1 ;  /* 0x00000001ff347424 */ /* 0x000fe200078e00ff */
[----:B------:R-:W-:Y:S01]  /*3550*/  LOP3.LUT R48, R21, 0x800fffff, RZ, 0xc0, !PT ;  /* 0x800fffff15307812 */ /* 0x000fe200078ec0ff */
[----:B------:R-:W-:Y:S01]  /*3560*/  BSSY.RECONVERGENT B3, `(.L_x_89) ;  /* 0x0000057000037945 */ /* 0x000fe20003800200 */
[C---:B------:R-:W-:Y:S02]  /*3570*/  FSETP.GEU.AND P4, PT, |R55|.reuse, 1.469367938527859385e-39, PT ;  /* 0x001000003700780b */ /* 0x040fe40003f8e200 */
[----:B------:R-:W-:Y:S02]  /*3580*/  LOP3.LUT R49, R48, 0x3ff00000, RZ, 0xfc, !PT ;  /* 0x3ff0000030317812 */ /* 0x000fe400078efcff */
[----:B------:R-:W-:Y:S02]  /*3590*/  MOV R48, R20 ;  /* 0x0000001400307202 */ /* 0x000fe40000000f00 */
[----:B------:R-:W-:-:S02]  /*35a0*/  LOP3.LUT R11, R55, 0x7ff00000, RZ, 0xc0, !PT ;  /* 0x7ff00000370b7812 */ /* 0x000fc400078ec0ff */
[----:B------:R-:W-:Y:S01]  /*35b0*/  MOV R24, 0x1ca00000 ;  /* 0x1ca0000000187802 */ /* 0x000fe20000000f00 */
[----:B------:R-:W-:Y:S01]  /*35c0*/  @!P0 DMUL R48, R20, 8.98846567431157953865e+307 ;  /* 0x7fe0000014308828 */ /* 0x000fe20000000000 */
[C---:B------:R-:W-:Y:S01]  /*35d0*/  LOP3.LUT R34, R21.reuse, 0x7ff00000, RZ, 0xc0, !PT ;  /* 0x7ff0000015227812 */ /* 0x040fe200078ec0ff */
[----:B------:R-:W-:Y:S02]  /*35e0*/  IMAD.MOV.U32 R25, RZ, RZ, R11 ;  /* 0x000000ffff197224 */ /* 0x000fe400078e000b */
[----:B------:R-:W-:Y:S02]  /*35f0*/  @!P4 LOP3.LUT R22, R21, 0x7ff00000, RZ, 0xc0, !PT ;  /* 0x7ff000001516c812 */ /* 0x000fe400078ec0ff */
[----:B------:R-:W0:Y:S01]  /*3600*/  MUFU.RCP64H R53, R49 ;  /* 0x0000003100357308 */ /* 0x000e220000001800 */
[C---:B------:R-:W-:Y:S02]  /*3610*/  ISETP.GE.U32.AND P3, PT, R11.reuse, R34, PT ;  /* 0x000000220b00720c */ /* 0x040fe40003f66070 */
[----:B------:R-:W-:-:S02]  /*3620*/  @!P4 ISETP.GE.U32.AND P5, PT, R11, R22, PT ;  /* 0x000000160b00c20c */ /* 0x000fc40003fa6070 */
[C---:B------:R-:W-:Y:S02]  /*3630*/  SEL R23, R24.reuse, 0x63400000, !P3 ;  /* 0x6340000018177807 */ /* 0x040fe40005800000 */
[----:B------:R-:W-:Y:S02]  /*3640*/  @!P4 SEL R22, R24, 0x63400000, !P5 ;  /* 0x634000001816c807 */ /* 0x000fe40006800000 */
[--C-:B------:R-:W-:Y:S02]  /*3650*/  LOP3.LUT R23, R23, 0x800fffff, R55.reuse, 0xf8, !PT ;  /* 0x800fffff17177812 */ /* 0x100fe400078ef837 */
[----:B------:R-:W-:Y:S02]  /*3660*/  @!P4 LOP3.LUT R22, R22, 0x80000000, R55, 0xf8, !PT ;  /* 0x800000001616c812 */ /* 0x000fe400078ef837 */
[----:B------:R-:W-:Y:S01]  /*3670*/  @!P0 LOP3.LUT R34, R49, 0x7ff00000, RZ, 0xc0, !PT ;  /* 0x7ff0000031228812 */ /* 0x000fe200078ec0ff */
[----:B0-----:R-:W-:-:S08]  /*3680*/  DFMA R56, R52, -R48, 1 ;  /* 0x3ff000003438742b */ /* 0x001fd00000000830 */
[----:B------:R-:W-:-:S08]  /*3690*/  DFMA R56, R56, R56, R56 ;  /* 0x000000383838722b */ /* 0x000fd00000000038 */
[----:B------:R-:W-:Y:S01]  /*36a0*/  DFMA R52, R52, R56, R52 ;  /* 0x000000383434722b */ /* 0x000fe20000000034 */
[----:B------:R-:W-:Y:S01]  /*36b0*/  @!P4 LOP3.LUT R57, R22, 0x100000, RZ, 0xfc, !PT ;  /* 0x001000001639c812 */ /* 0x000fe200078efcff */
[----:B------:R-:W-:Y:S01]  /*36c0*/  IMAD.MOV.U32 R22, RZ, RZ, R54 ;  /* 0x000000ffff167224 */ /* 0x000fe200078e0036 */
[----:B------:R-:W-:-:S05]  /*36d0*/  @!P4 MOV R56, RZ ;  /* 0x000000ff0038c202 */ /* 0x000fca0000000f00 */
[----:B------:R-:W-:Y:S02]  /*36e0*/  DFMA R58, R52, -R48, 1 ;  /* 0x3ff00000343a742b */ /* 0x000fe40000000830 */
[----:B------:R-:W-:-:S06]  /*36f0*/  @!P4 DFMA R22, R22, 2, -R56 ;  /* 0x400000001616c82b */ /* 0x000fcc0000000838 */
[----:B------:R-:W-:-:S04]  /*3700*/  DFMA R58, R52, R58, R52 ;  /* 0x0000003a343a722b */ /* 0x000fc80000000034 */
[----:B------:R-:W-:-:S04]  /*3710*/  @!P4 LOP3.LUT R25, R23, 0x7ff00000, RZ, 0xc0, !PT ;  /* 0x7ff000001719c812 */ /* 0x000fc800078ec0ff */
[----:B------:R-:W-:Y:S01]  /*3720*/  IADD3 R47, PT, PT, R25, -0x1, RZ ;  /* 0xffffffff192f7810 */ /* 0x000fe20007ffe0ff */
[----:B------:R-:W-:-:S03]  /*3730*/  DMUL R56, R58, R22 ;  /* 0x000000163a387228 */ /* 0x000fc60000000000 */
[----:B------:R-:W-:Y:S01]  /*3740*/  ISETP.GT.U32.AND P0, PT, R47, 0x7feffffe, PT ;  /* 0x7feffffe2f00780c */ /* 0x000fe20003f04070 */
[----:B------:R-:W-:-:S04]  /*3750*/  VIADD R47, R34, 0xffffffff ;  /* 0xffffffff222f7836 */ /* 0x000fc80000000000 */
[----:B------:R-:W-:Y:S01]  /*3760*/  DFMA R52, R56, -R48, R22 ;  /* 0x800000303834722b */ /* 0x000fe20000000016 */
[----:B------:R-:W-:-:S07]  /*3770*/  ISETP.GT.U32.OR P0, PT, R47, 0x7feffffe, P0 ;  /* 0x7feffffe2f00780c */ /* 0x000fce0000704470 */
[----:B------:R-:W-:-:S06]  /*3780*/  DFMA R52, R58, R52, R56 ;  /* 0x000000343a34722b */ /* 0x000fcc0000000038 */
[----:B------:R-:W-:Y:S05]  /*3790*/  @P0 BRA `(.L_x_90) ;  /* 0x0000000000700947 */ /* 0x000fea0003800000 */
[----:B------:R-:W-:Y:S02]  /*37a0*/  LOP3.LUT R34, R21, 0x7ff00000, RZ, 0xc0, !PT ;  /* 0x7ff0000015227812 */ /* 0x000fe400078ec0ff */
[----:B------:R-:W-:Y:S02]  /*37b0*/  MOV R54, RZ ;  /* 0x000000ff00367202 */ /* 0x000fe40000000f00 */
[CC--:B------:R-:W-:Y:S02]  /*37c0*/  VIADDMNMX R25, R11.reuse, -R34.reuse, 0xb9600000, !PT ;  /* 0xb96000000b197446 */ /* 0x0c0fe40007800922 */
[----:B------:R-:W-:Y:S02]  /*37d0*/  ISETP.GE.U32.AND P0, PT, R11, R34, PT ;  /* 0x000000220b00720c */ /* 0x000fe40003f06070 */
[----:B------:R-:W-:Y:S02]  /*37e0*/  VIMNMX R25, PT, PT, R25, 0x46a00000, PT ;  /* 0x46a0000019197848 */ /* 0x000fe40003fe0100 */
[----:B------:R-:W-:-:S04]  /*37f0*/  SEL R24, R24, 0x63400000, !P0 ;  /* 0x6340000018187807 */ /* 0x000fc80004000000 */
[----:B------:R-:W-:-:S05]  /*3800*/  IADD3 R24, PT, PT, -R24, R25, RZ ;  /* 0x0000001918187210 */ /* 0x000fca0007ffe1ff */
[----:B------:R-:W-:-:S06]  /*3810*/  VIADD R55, R24, 0x7fe00000 ;  /* 0x7fe0000018377836 */ /* 0x000fcc0000000000 */
[----:B------:R-:W-:-:S10]  /*3820*/  DMUL R56, R52, R54 ;  /* 0x0000003634387228 */ /* 0x000fd40000000000 */
[----:B------:R-:W-:-:S13]  /*3830*/  FSETP.GTU.AND P0, PT, |R57|, 1.469367938527859385e-39, PT ;  /* 0x001000003900780b */ /* 0x000fda0003f0c200 */
[----:B------:R-:W-:Y:S05]  /*3840*/  @P0 BRA `(.L_x_91) ;  /* 0x0000000000a00947 */ /* 0x000fea0003800000 */
[----:B------:R-:W-:-:S06]  /*3850*/  DFMA R22, R52, -R48, R22 ;  /* 0x800000303416722b */ /* 0x000fcc0000000016 */
[----:B------:R-:W-:-:S04]  /*3860*/  IMAD.MOV.U32 R22, RZ, RZ, RZ ;  /* 0x000000ffff167224 */ /* 0x000fc800078e00ff */
[C---:B------:R-:W-:Y:S02]  /*3870*/  FSETP.NEU.AND P0, PT, R23.reuse, RZ, PT ;  /* 0x000000ff1700720b */ /* 0x040fe40003f0d000 */
[----:B------:R-:W-:-:S04]  /*3880*/  LOP3.LUT R20, R23, 0x80000000, R21, 0x48, !PT ;  /* 0x8000000017147812 */ /* 0x000fc800078e4815 */
[----:B------:R-:W-:-:S07]  /*3890*/  LOP3.LUT R23, R20, R55, RZ, 0xfc, !PT ;  /* 0x0000003714177212 */ /* 0x000fce00078efcff */
[----:B------:R-:W-:Y:S05]  /*38a0*/  @!P0 BRA `(.L_x_91) ;  /* 0x0000000000888947 */ /* 0x000fea0003800000 */
[C---:B------:R-:W-:Y:S01]  /*38b0*/  IADD3 R49, PT, PT, -R24.reuse, RZ, RZ ;  /* 0x000000ff18317210 */ /* 0x040fe20007ffe1ff */
[----:B------:R-:W-:Y:S01]  /*38c0*/  IMAD.MOV.U32 R48, RZ, RZ, RZ ;  /* 0x000000ffff307224 */ /* 0x000fe200078e00ff */
[----:B------:R-:W-:Y:S01]  /*38d0*/  DMUL.RP R22, R52, R22 ;  /* 0x0000001634167228 */ /* 0x000fe20000008000 */
[----:B------:R-:W-:-:S04]  /*38e0*/  IADD3 R24, PT, PT, -R24, -0x43300000, RZ ;  /* 0xbcd0000018187810 */ /* 0x000fc80007ffe1ff */
[----:B------:R-:W-:-:S05]  /*38f0*/  DFMA R48, R56, -R48, R52 ;  /* 0x800000303830722b */ /* 0x000fca0000000034 */
[----:B------:R-:W-:-:S05]  /*3900*/  LOP3.LUT R20, R23, R20, RZ, 0x3c, !PT ;  /* 0x0000001417147212 */ /* 0x000fca00078e3cff */
[----:B------:R-:W-:-:S04]  /*3910*/  FSETP.NEU.AND P0, PT, |R49|, R24, PT ;  /* 0x000000183100720b */ /* 0x000fc80003f0d200 */
[----:B------:R-:W-:Y:S02]  /*3920*/  FSEL R22, R22, R56, !P0 ;  /* 0x0000003816167208 */ /* 0x000fe40004000000 */
[----:B------:R-:W-:Y:S02]  /*3930*/  FSEL R57, R20, R57, !P0 ;  /* 0x0000003914397208 */ /* 0x000fe40004000000 */
[----:B------:R-:W-:Y:S01]  /*3940*/  MOV R56, R22 ;  /* 0x0000001600387202 */ /* 0x000fe20000000f00 */
[----:B------:R-:W-:Y:S06]  /*3950*/  BRA `(.L_x_91) ;  /* 0x00000000005c7947 */ /* 0x000fec0003800000 */
.L_x_90:
[----:B------:R-:W-:-:S14]  /*3960*/  DSETP.NAN.AND P0, PT, R54, R54, PT ;  /* 0x000000363600722a */ /* 0x000fdc0003f08000 */
[----:B------:R-:W-:Y:S05]  /*3970*/  @P0 BRA `(.L_x_92) ;  /* 0x0000000000480947 */ /* 0x000fea0003800000 */
[----:B------:R-:W-:-:S14]  /*3980*/  DSETP.NAN.AND P0, PT, R20, R20, PT ;  /* 0x000000141400722a */ /* 0x000fdc0003f08000 */
[----:B------:R-:W-:Y:S05]  /*3990*/  @P0 BRA `(.L_x_93) ;  /* 0x0000000000300947 */ /* 0x000fea0003800000 */
[----:B------:R-:W-:Y:S01]  /*39a0*/  ISETP.NE.AND P0, PT, R25, R34, PT ;  /* 0x000000221900720c */ /* 0x000fe20003f05270 */
[----:B------:R-:W-:Y:S01]  /*39b0*/  IMAD.MOV.U32 R56, RZ, RZ, 0x0 ;  /* 0x00000000ff387424 */ /* 0x000fe200078e00ff */
[----:B------:R-:W-:-:S11]  /*39c0*/  MOV R57, 0xfff80000 ;  /* 0xfff8000000397802 */ /* 0x000fd60000000f00 */
[----:B------:R-:W-:Y:S05]  /*39d0*/  @!P0 BRA `(.L_x_91) ;  /* 0x00000000003c8947 */ /* 0x000fea0003800000 */
[----:B------:R-:W-:Y:S02]  /*39e0*/  ISETP.NE.AND P0, PT, R25, 0x7ff00000, PT ;  /* 0x7ff000001900780c */ /* 0x000fe40003f05270 */
[----:B------:R-:W-:Y:S02]  /*39f0*/  LOP3.LUT R57, R55, 0x80000000, R21, 0x48, !PT ;  /* 0x8000000037397812 */ /* 0x000fe400078e4815 */
[----:B------:R-:W-:-:S13]  /*3a00*/  ISETP.EQ.OR P0, PT, R34, RZ, !P0 ;  /* 0x000000ff2200720c */ /* 0x000fda0004702670 */
[----:B------:R-:W-:Y:S01]  /*3a10*/  @P0 LOP3.LUT R11, R57, 0x7ff00000, RZ, 0xfc, !PT ;  /* 0x7ff00000390b0812 */ /* 0x000fe200078efcff */
[----:B------:R-:W-:Y:S01]  /*3a20*/  @!P0 IMAD.MOV.U32 R56, RZ, RZ, RZ ;  /* 0x000000ffff388224 */ /* 0x000fe200078e00ff */
[----:B------:R-:W-:-:S03]  /*3a30*/  @P0 MOV R56, RZ ;  /* 0x000000ff00380202 */ /* 0x000fc60000000f00 */
[----:B------:R-:W-:Y:S01]  /*3a40*/  @P0 IMAD.MOV.U32 R57, RZ, RZ, R11 ;  /* 0x000000ffff390224 */ /* 0x000fe200078e000b */
[----:B------:R-:W-:Y:S06]  /*3a50*/  BRA `(.L_x_91) ;  /* 0x00000000001c7947 */ /* 0x000fec0003800000 */
.L_x_93:
[----:B------:R-:W-:Y:S02]  /*3a60*/  LOP3.LUT R11, R21, 0x80000, RZ, 0xfc, !PT ;  /* 0x00080000150b7812 */ /* 0x000fe400078efcff */
[----:B------:R-:W-:-:S03]  /*3a70*/  MOV R56, R20 ;  /* 0x0000001400387202 */ /* 0x000fc60000000f00 */
[----:B------:R-:W-:Y:S01]  /*3a80*/  IMAD.MOV.U32 R57, RZ, RZ, R11 ;  /* 0x000000ffff397224 */ /* 0x000fe200078e000b */
[----:B------:R-:W-:Y:S06]  /*3a90*/  BRA `(.L_x_91) ;  /* 0x00000000000c7947 */ /* 0x000fec0003800000 */
.L_x_92:
[----:B------:R-:W-:Y:S02]  /*3aa0*/  LOP3.LUT R11, R55, 0x80000, RZ, 0xfc, !PT ;  /* 0x00080000370b7812 */ /* 0x000fe400078efcff */
[----:B------:R-:W-:-:S03]  /*3ab0*/  MOV R56, R54 ;  /* 0x0000003600387202 */ /* 0x000fc60000000f00 */
[----:B------:R-:W-:-:S07]  /*3ac0*/  IMAD.MOV.U32 R57, RZ, RZ, R11 ;  /* 0x000000ffff397224 */ /* 0x000fce00078e000b */
.L_x_91:
[----:B------:R-:W-:Y:S05]  /*3ad0*/  BSYNC.RECONVERGENT B3 ;  /* 0x0000000000037941 */ /* 0x000fea0003800200 */
.L_x_89:
[----:B------:R-:W-:Y:S01]  /*3ae0*/  MOV R22, R2 ;  /* 0x0000000200167202 */ /* 0x000fe20000000f00 */
[----:B------:R-:W-:Y:S01]  /*3af0*/  IMAD.MOV.U32 R23, RZ, RZ, 0x0 ;  /* 0x00000000ff177424 */ /* 0x000fe200078e00ff */
[----:B------:R-:W-:Y:S01]  /*3b00*/  MOV R20, R56 ;  /* 0x0000003800147202 */ /* 0x000fe20000000f00 */
[----:B------:R-:W-:Y:S02]  /*3b10*/  IMAD.MOV.U32 R21, RZ, RZ, R57 ;  /* 0x000000ffff157224 */ /* 0x000fe400078e0039 */
[----:B------:R-:W-:Y:S05]  /*3b20*/  RET.REL.NODEC R22 `(_Z4dataPjS_S_P6float4S_iP12contact_Datai4int3f6float3) ;  /* 0xffffffc416347950 */ /* 0x000fea0003c3ffff */
        .weak           $__internal_1_$__cuda_sm20_sqrt_rn_f32_slowpath
        .type           $__internal_1_$__cuda_sm20_sqrt_rn_f32_slowpath,@function
        .size           $__internal_1_$__cuda_sm20_sqrt_rn_f32_slowpath,($__internal_2_$__cuda_sm3x_div_rn_noftz_f32_slowpath - $__internal_1_$__cuda_sm20_sqrt_rn_f32_slowpath)
$__internal_1_$__cuda_sm20_sqrt_rn_f32_slowpath:
[----:B------:R-:W-:-:S13]  /*3b30*/  LOP3.LUT P0, RZ, R2, 0x7fffffff, RZ, 0xc0, !PT ;  /* 0x7fffffff02ff7812 */ /* 0x000fda000780c0ff */
[----:B------:R-:W-:Y:S01]  /*3b40*/  @!P0 MOV R11, R2 ;  /* 0x00000002000b8202 */ /* 0x000fe20000000f00 */
[----:B------:R-:W-:Y:S06]  /*3b50*/  @!P0 BRA `(.L_x_94) ;  /* 0x0000000000408947 */ /* 0x000fec0003800000 */
[----:B------:R-:W-:-:S13]  /*3b60*/  FSETP.GEU.FTZ.AND P0, PT, R2, RZ, PT ;  /* 0x000000ff0200720b */ /* 0x000fda0003f1e000 */
[----:B------:R-:W-:Y:S01]  /*3b70*/  @!P0 IMAD.MOV.U32 R11, RZ, RZ, 0x7fffffff ;  /* 0x7fffffffff0b8424 */ /* 0x000fe200078e00ff */
[----:B------:R-:W-:Y:S06]  /*3b80*/  @!P0 BRA `(.L_x_94) ;  /* 0x0000000000348947 */ /* 0x000fec0003800000 */
[----:B------:R-:W-:-:S13]  /*3b90*/  FSETP.GTU.FTZ.AND P0, PT, |R2|, +INF , PT ;  /* 0x7f8000000200780b */ /* 0x000fda0003f1c200 */
[----:B------:R-:W-:Y:S01]  /*3ba0*/  @P0 FADD.FTZ R11, R2, 1 ;  /* 0x3f800000020b0421 */ /* 0x000fe20000010000 */
[----:B------:R-:W-:Y:S06]  /*3bb0*/  @P0 BRA `(.L_x_94) ;  /* 0x0000000000280947 */ /* 0x000fec0003800000 */
[----:B------:R-:W-:-:S13]  /*3bc0*/  FSETP.NEU.FTZ.AND P0, PT, |R2|, +INF , PT ;  /* 0x7f8000000200780b */ /* 0x000fda0003f1d200 */
[----:B------:R-:W-:-:S04]  /*3bd0*/  @P0 FFMA R20, R2, 1.84467440737095516160e+19, RZ ;  /* 0x5f80000002140823 */ /* 0x000fc800000000ff */
[----:B------:R-:W0:Y:S02]  /*3be0*/  @P0 MUFU.RSQ R11, R20 ;  /* 0x00000014000b0308 */ /* 0x000e240000001400 */
[----:B0-----:R-:W-:Y:S01]  /*3bf0*/  @P0 FMUL.FTZ R21, R20, R11 ;  /* 0x0000000b14150220 */ /* 0x001fe20000410000 */
[----:B------:R-:W-:Y:S01]  /*3c00*/  @P0 FMUL.FTZ R23, R11, 0.5 ;  /* 0x3f0000000b170820 */ /* 0x000fe20000410000 */
[----:B------:R-:W-:Y:S02]  /*3c10*/  @!P0 MOV R11, R2 ;  /* 0x00000002000b8202 */ /* 0x000fe40000000f00 */
[----:B------:R-:W-:-:S04]  /*3c20*/  @P0 FADD.FTZ R22, -R21, -RZ ;  /* 0x800000ff15160221 */ /* 0x000fc80000010100 */
[----:B------:R-:W-:-:S04]  /*3c30*/  @P0 FFMA R22, R21, R22, R20 ;  /* 0x0000001615160223 */ /* 0x000fc80000000014 */
[----:B------:R-:W-:-:S04]  /*3c40*/  @P0 FFMA R22, R22, R23, R21 ;  /* 0x0000001716160223 */ /* 0x000fc80000000015 */
[----:B------:R-:W-:-:S07]  /*3c50*/  @P0 FMUL.FTZ R11, R22, 2.3283064365386962891e-10 ;  /* 0x2f800000160b0820 */ /* 0x000fce0000410000 */
.L_x_94:
[----:B------:R-:W-:Y:S02]  /*3c60*/  HFMA2 R21, -RZ, RZ, 0, 0 ;  /* 0x00000000ff157431 */ /* 0x000fe400000001ff */
[----:B------:R-:W-:-:S04]  /*3c70*/  IMAD.MOV.U32 R20, RZ, RZ, R24 ;  /* 0x000000ffff147224 */ /* 0x000fc800078e0018 */
[----:B------:R-:W-:Y:S05]  /*3c80*/  RET.REL.NODEC R20 `(_Z4dataPjS_S_P6float4S_iP12contact_Datai4int3f6float3) ;  /* 0xffffffc014dc7950 */ /* 0x000fea0003c3ffff */
        .weak           $__internal_2_$__cuda_sm3x_div_rn_noftz_f32_slowpath
        .type           $__internal_2_$__cuda_sm3x_div_rn_noftz_f32_slowpath,@function
        .size           $__internal_2_$__cuda_sm3x_div_rn_noftz_f32_slowpath,(.L_x_165 - $__internal_2_$__cuda_sm3x_div_rn_noftz_f32_slowpath)
$__internal_2_$__cuda_sm3x_div_rn_noftz_f32_slowpath:
[----:B------:R-:W-:Y:S01]  /*3c90*/  SHF.R.U32.HI R21, RZ, 0x17, R2 ;  /* 0x00000017ff157819 */ /* 0x000fe20000011602 */
[----:B------:R-:W-:Y:S01]  /*3ca0*/  BSSY.RECONVERGENT B3, `(.L_x_95) ;  /* 0x0000062000037945 */ /* 0x000fe20003800200 */
[----:B------:R-:W-:Y:S02]  /*3cb0*/  SHF.R.U32.HI R23, RZ, 0x17, R11 ;  /* 0x00000017ff177819 */ /* 0x000fe4000001160b */
[----:B------:R-:W-:Y:S02]  /*3cc0*/  LOP3.LUT R21, R21, 0xff, RZ, 0xc0, !PT ;  /* 0x000000ff15157812 */ /* 0x000fe400078ec0ff */
[----:B------:R-:W-:-:S03]  /*3cd0*/  LOP3.LUT R23, R23, 0xff, RZ, 0xc0, !PT ;  /* 0x000000ff17177812 */ /* 0x000fc600078ec0ff */
[----:B------:R-:W-:Y:S01]  /*3ce0*/  VIADD R24, R21, 0xffffffff ;  /* 0xffffffff15187836 */ /* 0x000fe20000000000 */
[----:B------:R-:W-:-:S04]  /*3cf0*/  IADD3 R25, PT, PT, R23, -0x1, RZ ;  /* 0xffffffff17197810 */ /* 0x000fc80007ffe0ff */
[----:B------:R-:W-:-:S04]  /*3d00*/  ISETP.GT.U32.AND P0, PT, R24, 0xfd, PT ;  /* 0x000000fd1800780c */ /* 0x000fc80003f04070 */
[----:B------:R-:W-:-:S13]  /*3d10*/  ISETP.GT.U32.OR P0, PT, R25, 0xfd, P0 ;  /* 0x000000fd1900780c */ /* 0x000fda0000704470 */
[----:B------:R-:W-:Y:S01]  /*3d20*/  @!P0 IMAD.MOV.U32 R22, RZ, RZ, RZ ;  /* 0x000000ffff168224 */ /* 0x000fe200078e00ff */
[----:B------:R-:W-:Y:S06]  /*3d30*/  @!P0 BRA `(.L_x_96) ;  /* 0x00000000005c8947 */ /* 0x000fec0003800000 */
[----:B------:R-:W-:Y:S02]  /*3d40*/  FSETP.GTU.FTZ.AND P0, PT, |R11|, +INF , PT ;  /* 0x7f8000000b00780b */ /* 0x000fe40003f1c200 */
[----:B------:R-:W-:-:S04]  /*3d50*/  FSETP.GTU.FTZ.AND P3, PT, |R2|, +INF , PT ;  /* 0x7f8000000200780b */ /* 0x000fc80003f7c200 */
[----:B------:R-:W-:-:S13]  /*3d60*/  PLOP3.LUT P0, PT, P0, P3, PT, 0xf8, 0x8f ;  /* 0x00000000008f781c */ /* 0x000fda0000707f70 */
[----:B------:R-:W-:Y:S05]  /*3d70*/  @P0 BRA `(.L_x_97) ;  /* 0x00000004004c0947 */ /* 0x000fea0003800000 */
[----:B------:R-:W-:-:S13]  /*3d80*/  LOP3.LUT P0, RZ, R2, 0x7fffffff, R11, 0xc8, !PT ;  /* 0x7fffffff02ff7812 */ /* 0x000fda000780c80b */
[----:B------:R-:W-:Y:S05]  /*3d90*/  @!P0 BRA `(.L_x_98) ;  /* 0x00000004003c8947 */ /* 0x000fea0003800000 */
[C---:B------:R-:W-:Y:S02]  /*3da0*/  FSETP.NEU.FTZ.AND P3, PT, |R11|.reuse, +INF , PT ;  /* 0x7f8000000b00780b */ /* 0x040fe40003f7d200 */
[----:B------:R-:W-:Y:S02]  /*3db0*/  FSETP.NEU.FTZ.AND P4, PT, |R2|, +INF , PT ;  /* 0x7f8000000200780b */ /* 0x000fe40003f9d200 */
[----:B------:R-:W-:-:S11]  /*3dc0*/  FSETP.NEU.FTZ.AND P0, PT, |R11|, +INF , PT ;  /* 0x7f8000000b00780b */ /* 0x000fd60003f1d200 */
[----:B------:R-:W-:Y:S05]  /*3dd0*/  @!P4 BRA !P3, `(.L_x_98) ;  /* 0x00000004002cc947 */ /* 0x000fea0005800000 */
[----:B------:R-:W-:-:S04]  /*3de0*/  LOP3.LUT P3, RZ, R11, 0x7fffffff, RZ, 0xc0, !PT ;  /* 0x7fffffff0bff7812 */ /* 0x000fc8000786c0ff */
[----:B------:R-:W-:-:S13]  /*3df0*/  PLOP3.LUT P3, PT, P4, P3, PT, 0x2f, 0xf2 ;  /* 0x0000000000f2781c */ /* 0x000fda0002766577 */
[----:B------:R-:W-:Y:S05]  /*3e00*/  @P3 BRA `(.L_x_99) ;  /* 0x0000000400183947 */ /* 0x000fea0003800000 */
[----:B------:R-:W-:-:S04]  /*3e10*/  LOP3.LUT P3, RZ, R2, 0x7fffffff, RZ, 0xc0, !PT ;  /* 0x7fffffff02ff7812 */ /* 0x000fc8000786c0ff */
[----:B------:R-:W-:-:S13]  /*3e20*/  PLOP3.LUT P0, PT, P0, P3, PT, 0x2f, 0xf2 ;  /* 0x0000000000f2781c */ /* 0x000fda0000706577 */
[----:B------:R-:W-:Y:S05]  /*3e30*/  @P0 BRA `(.L_x_100) ;  /* 0x0000000400000947 */ /* 0x000fea0003800000 */
[----:B------:R-:W-:Y:S02]  /*3e40*/  ISETP.GE.AND P0, PT, R25, RZ, PT ;  /* 0x000000ff1900720c */ /* 0x000fe40003f06270 */
[----:B------:R-:W-:-:S11]  /*3e50*/  ISETP.GE.AND P3, PT, R24, RZ, PT ;  /* 0x000000ff1800720c */ /* 0x000fd60003f66270 */
[----:B------:R-:W-:Y:S01]  /*3e60*/  @P0 MOV R22, RZ ;  /* 0x000000ff00160202 */ /* 0x000fe20000000f00 */
[----:B------:R-:W-:Y:S02]  /*3e70*/  @!P0 IMAD.MOV.U32 R22, RZ, RZ, -0x40 ;  /* 0xffffffc0ff168424 */ /* 0x000fe400078e00ff */
[----:B------:R-:W-:Y:S01]  /*3e80*/  @!P0 FFMA R11, R11, 1.84467440737095516160e+19, RZ ;  /* 0x5f8000000b0b8823 */ /* 0x000fe200000000ff */
[----:B------:R-:W-:Y:S02]  /*3e90*/  @!P3 FFMA R2, R2, 1.84467440737095516160e+19, RZ ;  /* 0x5f8000000202b823 */ /* 0x000fe400000000ff */
[----:B------:R-:W-:-:S07]  /*3ea0*/  @!P3 IADD3 R22, PT, PT, R22, 0x40, RZ ;  /* 0x000000401616b810 */ /* 0x000fce0007ffe0ff */
.L_x_96:
[----:B------:R-:W-:Y:S01]  /*3eb0*/  LEA R25, R21, 0xc0800000, 0x17 ;  /* 0xc080000015197811 */ /* 0x000fe200078eb8ff */
[----:B------:R-:W-:Y:S01]  /*3ec0*/  BSSY.RECONVERGENT B4, `(.L_x_101) ;  /* 0x0000036000047945 */ /* 0x000fe20003800200 */
[----:B------:R-:W-:-:S03]  /*3ed0*/  IADD3 R34, PT, PT, R23, -0x7f, RZ ;  /* 0xffffff8117227810 */ /* 0x000fc60007ffe0ff */
[----:B------:R-:W-:Y:S01]  /*3ee0*/  IMAD.IADD R48, R2, 0x1, -R25 ;  /* 0x0000000102307824 */ /* 0x000fe200078e0a19 */
[C---:B------:R-:W-:Y:S01]  /*3ef0*/  IADD3 R21, PT, PT, R34.reuse, 0x7f, -R21 ;  /* 0x0000007f22157810 */ /* 0x040fe20007ffe815 */
[----:B------:R-:W-:Y:S02]  /*3f00*/  IMAD R2, R34, -0x800000, R11 ;  /* 0xff80000022027824 */ /* 0x000fe400078e020b */
[----:B------:R-:W0:Y:S01]  /*3f10*/  MUFU.RCP R24, R48 ;  /* 0x0000003000187308 */ /* 0x000e220000001000 */
[----:B------:R-:W-:Y:S01]  /*3f20*/  FADD.FTZ R25, -R48, -RZ ;  /* 0x800000ff30197221 */ /* 0x000fe20000010100 */
[----:B------:R-:W-:-:S03]  /*3f30*/  IMAD.IADD R21, R21, 0x1, R22 ;  /* 0x0000000115157824 */ /* 0x000fc600078e0216 */
[----:B0-----:R-:W-:-:S04]  /*3f40*/  FFMA R23, R24, R25, 1 ;  /* 0x3f80000018177423 */ /* 0x001fc80000000019 */
[----:B------:R-:W-:-:S04]  /*3f50*/  FFMA R23, R24, R23, R24 ;  /* 0x0000001718177223 */ /* 0x000fc80000000018 */
[----:B------:R-:W-:-:S04]  /*3f60*/  FFMA R24, R2, R23, RZ ;  /* 0x0000001702187223 */ /* 0x000fc800000000ff */
[----:B------:R-:W-:-:S04]  /*3f70*/  FFMA R11, R25, R24, R2 ;  /* 0x00000018190b7223 */ /* 0x000fc80000000002 */
[----:B------:R-:W-:-:S04]  /*3f80*/  FFMA R24, R23, R11, R24 ;  /* 0x0000000b17187223 */ /* 0x000fc80000000018 */
[----:B------:R-:W-:-:S04]  /*3f90*/  FFMA R25, R25, R24, R2 ;  /* 0x0000001819197223 */ /* 0x000fc80000000002 */
[----:B------:R-:W-:-:S05]  /*3fa0*/  FFMA R2, R23, R25, R24 ;  /* 0x0000001917027223 */ /* 0x000fca0000000018 */
[----:B------:R-:W-:-:S04]  /*3fb0*/  SHF.R.U32.HI R11, RZ, 0x17, R2 ;  /* 0x00000017ff0b7819 */ /* 0x000fc80000011602 */
[----:B------:R-:W-:-:S04]  /*3fc0*/  LOP3.LUT R22, R11, 0xff, RZ, 0xc0, !PT ;  /* 0x000000ff0b167812 */ /* 0x000fc800078ec0ff */
[----:B------:R-:W-:-:S05]  /*3fd0*/  IADD3 R11, PT, PT, R22, R21, RZ ;  /* 0x00000015160b7210 */ /* 0x000fca0007ffe0ff */
[----:B------:R-:W-:-:S05]  /*3fe0*/  VIADD R22, R11, 0xffffffff ;  /* 0xffffffff0b167836 */ /* 0x000fca0000000000 */
[----:B------:R-:W-:-:S13]  /*3ff0*/  ISETP.GE.U32.AND P0, PT, R22, 0xfe, PT ;  /* 0x000000fe1600780c */ /* 0x000fda0003f06070 */
[----:B------:R-:W-:Y:S05]  /*4000*/  @!P0 BRA `(.L_x_102) ;  /* 0x0000000000808947 */ /* 0x000fea0003800000 */
[----:B------:R-:W-:-:S13]  /*4010*/  ISETP.GT.AND P0, PT, R11, 0xfe, PT ;  /* 0x000000fe0b00780c */ /* 0x000fda0003f04270 */
[----:B------:R-:W-:Y:S05]  /*4020*/  @P0 BRA `(.L_x_103) ;  /* 0x00000000006c0947 */ /* 0x000fea0003800000 */
[----:B------:R-:W-:-:S13]  /*4030*/  ISETP.GE.AND P0, PT, R11, 0x1, PT ;  /* 0x000000010b00780c */ /* 0x000fda0003f06270 */
[----:B------:R-:W-:Y:S05]  /*4040*/  @P0 BRA `(.L_x_104) ;  /* 0x0000000000740947 */ /* 0x000fea0003800000 */
[----:B------:R-:W-:Y:S02]  /*4050*/  ISETP.GE.AND P0, PT, R11, -0x18, PT ;  /* 0xffffffe80b00780c */ /* 0x000fe40003f06270 */
[----:B------:R-:W-:-:S11]  /*4060*/  LOP3.LUT R2, R2, 0x80000000, RZ, 0xc0, !PT ;  /* 0x8000000002027812 */ /* 0x000fd600078ec0ff */
[----:B------:R-:W-:Y:S05]  /*4070*/  @!P0 BRA `(.L_x_104) ;  /* 0x0000000000688947 */ /* 0x000fea0003800000 */
[CCC-:B------:R-:W-:Y:S01]  /*4080*/  FFMA.RZ R21, R23.reuse, R25.reuse, R24.reuse ;  /* 0x0000001917157223 */ /* 0x1c0fe2000000c018 */
[CCC-:B------:R-:W-:Y:S01]  /*4090*/  FFMA.RP R22, R23.reuse, R25.reuse, R24.reuse ;  /* 0x0000001917167223 */ /* 0x1c0fe20000008018 */
[----:B------:R-:W-:Y:S01]  /*40a0*/  FFMA.RM R23, R23, R25, R24 ;  /* 0x0000001917177223 */ /* 0x000fe20000004018 */
[----:B------:R-:W-:Y:S02]  /*40b0*/  IADD3 R24, PT, PT, R11, 0x20, RZ ;  /* 0x000000200b187810 */ /* 0x000fe40007ffe0ff */
[----:B------:R-:W-:Y:S02]  /*40c0*/  LOP3.LUT R21, R21, 0x7fffff, RZ, 0xc0, !PT ;  /* 0x007fffff15157812 */ /* 0x000fe400078ec0ff */
[----:B------:R-:W-:Y:S02]  /*40d0*/  ISETP.NE.AND P4, PT, R11, RZ, PT ;  /* 0x000000ff0b00720c */ /* 0x000fe40003f85270 */
[----:B------:R-:W-:Y:S02]  /*40e0*/  LOP3.LUT R21, R21, 0x800000, RZ, 0xfc, !PT ;  /* 0x0080000015157812 */ /* 0x000fe400078efcff */
[----:B------:R-:W-:Y:S01]  /*40f0*/  ISETP.NE.AND P3, PT, R11, RZ, PT ;  /* 0x000000ff0b00720c */ /* 0x000fe20003f65270 */
[----:B------:R-:W-:Y:S01]  /*4100*/  IMAD.MOV R11, RZ, RZ, -R11 ;  /* 0x000000ffff0b7224 */ /* 0x000fe200078e0a0b */
[----:B------:R-:W-:-:S02]  /*4110*/  SHF.L.U32 R24, R21, R24, RZ ;  /* 0x0000001815187219 */ /* 0x000fc400000006ff */
[----:B------:R-:W-:Y:S02]  /*4120*/  FSETP.NEU.FTZ.AND P0, PT, R22, R23, PT ;  /* 0x000000171600720b */ /* 0x000fe40003f1d000 */
[----:B------:R-:W-:Y:S02]  /*4130*/  SEL R22, R11, RZ, P4 ;  /* 0x000000ff0b167207 */ /* 0x000fe40002000000 */
[----:B------:R-:W-:Y:S02]  /*4140*/  ISETP.NE.AND P3, PT, R24, RZ, P3 ;  /* 0x000000ff1800720c */ /* 0x000fe40001f65270 */
[----:B------:R-:W-:Y:S02]  /*4150*/  SHF.R.U32.HI R22, RZ, R22, R21 ;  /* 0x00000016ff167219 */ /* 0x000fe40000011615 */
[----:B------:R-:W-:Y:S02]  /*4160*/  PLOP3.LUT P0, PT, P0, P3, PT, 0xf8, 0x8f ;  /* 0x00000000008f781c */ /* 0x000fe40000707f70 */
[----:B------:R-:W-:-:S02]  /*4170*/  SHF.R.U32.HI R21, RZ, 0x1, R22 ;  /* 0x00000001ff157819 */ /* 0x000fc40000011616 */
[----:B------:R-:W-:-:S04]  /*4180*/  SEL R24, RZ, 0x1, !P0 ;  /* 0x00000001ff187807 */ /* 0x000fc80004000000 */
[----:B------:R-:W-:-:S04]  /*4190*/  LOP3.LUT R11, R24, 0x1, R21, 0xf8, !PT ;  /* 0x00000001180b7812 */ /* 0x000fc800078ef815 */
[----:B------:R-:W-:-:S04]  /*41a0*/  LOP3.LUT R22, R11, R22, RZ, 0xc0, !PT ;  /* 0x000000160b167212 */ /* 0x000fc800078ec0ff */
[----:B------:R-:W-:-:S04]  /*41b0*/  IADD3 R21, PT, PT, R21, R22, RZ ;  /* 0x0000001615157210 */ /* 0x000fc80007ffe0ff */
[----:B------:R-:W-:Y:S01]  /*41c0*/  LOP3.LUT R2, R21, R2, RZ, 0xfc, !PT ;  /* 0x0000000215027212 */ /* 0x000fe200078efcff */
[----:B------:R-:W-:Y:S06]  /*41d0*/  BRA `(.L_x_104) ;  /* 0x0000000000107947 */ /* 0x000fec0003800000 */
.L_x_103:
[----:B------:R-:W-:-:S04]  /*41e0*/  LOP3.LUT R2, R2, 0x80000000, RZ, 0xc0, !PT ;  /* 0x8000000002027812 */ /* 0x000fc800078ec0ff */
[----:B------:R-:W-:Y:S01]  /*41f0*/  LOP3.LUT R2, R2, 0x7f800000, RZ, 0xfc, !PT ;  /* 0x7f80000002027812 */ /* 0x000fe200078efcff */
[----:B------:R-:W-:Y:S06]  /*4200*/  BRA `(.L_x_104) ;  /* 0x0000000000047947 */ /* 0x000fec0003800000 */
.L_x_102:
[----:B------:R-:W-:-:S07]  /*4210*/  IMAD R2, R21, 0x800000, R2 ;  /* 0x0080000015027824 */ /* 0x000fce00078e0202 */
.L_x_104:
[----:B------:R-:W-:Y:S05]  /*4220*/  BSYNC.RECONVERGENT B4 ;  /* 0x0000000000047941 */ /* 0x000fea0003800200 */
.L_x_101:
[----:B------:R-:W-:Y:S05]  /*4230*/  BRA `(.L_x_105) ;  /* 0x0000000000207947 */ /* 0x000fea0003800000 */
.L_x_100:
[----:B------:R-:W-:-:S04]  /*4240*/  LOP3.LUT R2, R2, 0x80000000, R11, 0x48, !PT ;  /* 0x8000000002027812 */ /* 0x000fc800078e480b */
[----:B------:R-:W-:Y:S01]  /*4250*/  LOP3.LUT R2, R2, 0x7f800000, RZ, 0xfc, !PT ;  /* 0x7f80000002027812 */ /* 0x000fe200078efcff */
[----:B------:R-:W-:Y:S06]  /*4260*/  BRA `(.L_x_105) ;  /* 0x0000000000147947 */ /* 0x000fec0003800000 */
.L_x_99:
[----:B------:R-:W-:Y:S01]  /*4270*/  LOP3.LUT R2, R2, 0x80000000, R11, 0x48, !PT ;  /* 0x8000000002027812 */ /* 0x000fe200078e480b */
[----:B------:R-:W-:Y:S06]  /*4280*/  BRA `(.L_x_105) ;  /* 0x00000000000c7947 */ /* 0x000fec0003800000 */
.L_x_98:
[----:B------:R-:W0:Y:S01]  /*4290*/  MUFU.RSQ R2, -QNAN ;  /* 0xffc0000000027908 */ /* 0x000e220000001400 */
[----:B------:R-:W-:Y:S05]  /*42a0*/  BRA `(.L_x_105) ;  /* 0x0000000000047947 */ /* 0x000fea0003800000 */
.L_x_97:
[----:B------:R-:W-:-:S07]  /*42b0*/  FADD.FTZ R2, R11, R2 ;  /* 0x000000020b027221 */ /* 0x000fce0000010000 */
.L_x_105:
[----:B------:R-:W-:Y:S05]  /*42c0*/  BSYNC.RECONVERGENT B3 ;  /* 0x0000000000037941 */ /* 0x000fea0003800200 */
.L_x_95:
[----:B------:R-:W-:-:S04]  /*42d0*/  HFMA2 R21, -RZ, RZ, 0, 0 ;  /* 0x00000000ff157431 */ /* 0x000fc800000001ff */
[----:B0-----:R-:W-:Y:S05]  /*42e0*/  RET.REL.NODEC R20 `(_Z4dataPjS_S_P6float4S_iP12contact_Datai4int3f6float3) ;  /* 0xffffffbc14447950 */ /* 0x001fea0003c3ffff */
.L_x_106:
[----:B------:R-:W-:-:S00]  /*42f0*/  BRA `(.L_x_106) ;  /* 0xfffffffc00fc7947 */ /* 0x000fc0000383ffff */
[----:B------:R-:W-:-:S00]  /*4300*/  NOP ;  /* 0x0000000000007918 */ /* 0x000fc00000000000 */
[----:B------:R-:W-:-:S00]  /*4310*/  NOP ;  /* 0x0000000000007918 */ /* 0x000fc00000000000 */
[----:B------:R-:W-:-:S00]  /*4320*/  NOP ;  /* 0x0000000000007918 */ /* 0x000fc00000000000 */
[----:B------:R-:W-:-:S00]  /*4330*/  NOP ;  /* 0x0000000000007918 */ /* 0x000fc00000000000 */
[----:B------:R-:W-:-:S00]  /*4340*/  NOP ;  /* 0x0000000000007918 */ /* 0x000fc00000000000 */
[----:B------:R-:W-:-:S00]  /*4350*/  NOP ;  /* 0x0000000000007918 */ /* 0x000fc00000000000 */
[----:B------:R-:W-:-:S00]  /*4360*/  NOP ;  /* 0x0000000000007918 */ /* 0x000fc00000000000 */
[----:B------:R-:W-:-:S00]  /*4370*/  NOP ;  /* 0x0000000000007918 */ /* 0x000fc00000000000 */
.L_x_165:


//--------------------- .text._Z4fendPjiS_        --------------------------
	.section	.text._Z4fendPjiS_,"ax",@progbits
	.align	128
        .global         _Z4fendPjiS_
        .type           _Z4fendPjiS_,@function
        .size           _Z4fendPjiS_,(.L_x_168 - _Z4fendPjiS_)
        .other          _Z4fendPjiS_,@"STO_CUDA_ENTRY STV_DEFAULT"
_Z4fendPjiS_:
.text._Z4fendPjiS_:
[----:B------:R-:W-:Y:S01]  /*0000*/  LDC R1, c[0x0][0x37c] ;  /* 0x0000df00ff017b82 */ /* 0x000fe20000000800 */
[----:B------:R-:W0:Y:S01]  /*0010*/  S2R R7, SR_TID.X ;  /* 0x0000000000077919 */ /* 0x000e220000002100 */
[----:B------:R-:W1:Y:S01]  /*0020*/  LDCU UR4, c[0x0][0x388] ;  /* 0x00007100ff0477ac */ /* 0x000e620008000800 */
[----:B------:R-:W-:Y:S01]  /*0030*/  BSSY.RECONVERGENT B0, `(.L_x_107) ;  /* 0x000001f000007945 */ /* 0x000fe20003800200 */
[----:B------:R-:W0:Y:S02]  /*0040*/  S2R R0, SR_CTAID.X ;  /* 0x0000000000007919 */ /* 0x000e240000002500 */
[----:B0-----:R-:W-:Y:S02]  /*0050*/  IMAD R7, R0, 0x100, R7 ;  /* 0x0000010000077824 */ /* 0x001fe400078e0207 */
[----:B------:R-:W-:Y:S03]  /*0060*/  BAR.SYNC.DEFER_BLOCKING 0x0 ;  /* 0x0000000000007b1d */ /* 0x000fe60000010000 */
[----:B-1----:R-:W-:-:S13]  /*0070*/  ISETP.GE.U32.AND P0, PT, R7, UR4, PT ;  /* 0x0000000407007c0c */ /* 0x002fda000bf06070 */
[----:B------:R-:W-:Y:S05]  /*0080*/  @P0 BRA `(.L_x_108) ;  /* 0x0000000000640947 */ /* 0x000fea0003800000 */
[----:B------:R-:W0:Y:S01]  /*0090*/  LDC.64 R8, c[0x0][0x358] ;  /* 0x0000d600ff087b82 */ /* 0x000e220000000a00 */
[----:B------:R-:W-:Y:S01]  /*00a0*/  ISETP.NE.AND P0, PT, R7, RZ, PT ;  /* 0x000000ff0700720c */ /* 0x000fe20003f05270 */
[----:B------:R-:W-:-:S12]  /*00b0*/  BSSY.RELIABLE B1, `(.L_x_109) ;  /* 0x0000012000017945 */ /* 0x000fd80003800100 */
[----:B------:R-:W-:Y:S05]  /*00c0*/  @!P0 BRA `(.L_x_110) ;  /* 0x0000000000408947 */ /* 0x000fea0003800000 */
[----:B------:R-:W1:Y:S01]  /*00d0*/  LDC.64 R4, c[0x0][0x380] ;  /* 0x0000e000ff047b82 */ /* 0x000e620000000a00 */
[----:B0-----:R-:W-:Y:S02]  /*00e0*/  R2UR UR4, R8 ;  /* 0x00000000080472ca */ /* 0x001fe400000e0000 */
[----:B------:R-:W-:Y:S01]  /*00f0*/  R2UR UR5, R9 ;  /* 0x00000000090572ca */ /* 0x000fe200000e0000 */
[----:B-1----:R-:W-:-:S12]  /*0100*/  IMAD.WIDE.U32 R2, R7, 0x4, R4 ;  /* 0x0000000407027825 */ /* 0x002fd800078e0004 */
[----:B------:R-:W2:Y:S02]  /*0110*/  LDG.E R2, desc[UR4][R2.64] ;  /* 0x0000000402027981 */ /* 0x000ea4000c1e1900 */
[----:B--2---:R-:W-:-:S13]  /*0120*/  ISETP.NE.AND P0, PT, R2, -0x1, PT ;  /* 0xffffffff0200780c */ /* 0x004fda0003f05270 */
[----:B------:R-:W-:Y:S05]  /*0130*/  @P0 BREAK.RELIABLE B1 ;  /* 0x0000000000010942 */ /* 0x000fea0003800100 */
[----:B------:R-:W-:Y:S05]  /*0140*/  @P0 BRA `(.L_x_108) ;  /* 0x0000000000340947 */ /* 0x000fea0003800000 */
[----:B------:R-:W-:Y:S01]  /*0150*/  R2UR UR4, R8 ;  /* 0x00000000080472ca */ /* 0x000fe200000e0000 */
[----:B------:R-:W-:Y:S01]  /*0160*/  VIADD R3, R7, 0xffffffff ;  /* 0xffffffff07037836 */ /* 0x000fe20000000000 */
[----:B------:R-:W-:-:S03]  /*0170*/  R2UR UR5, R9 ;  /* 0x00000000090572ca */ /* 0x000fc600000e0000 */
[----:B------:R-:W-:-:S10]  /*0180*/  IMAD.WIDE.U32 R2, R3, 0x4, R4 ;  /* 0x0000000403027825 */ /* 0x000fd400078e0004 */
[----:B------:R-:W2:Y:S02]  /*0190*/  LDG.E R2, desc[UR4][R2.64] ;  /* 0x0000000402027981 */ /* 0x000ea4000c1e1900 */
[----:B--2---:R-:W-:-:S13]  /*01a0*/  ISETP.NE.AND P0, PT, R2, -0x1, PT ;  /* 0xffffffff0200780c */ /* 0x004fda0003f05270 */
[----:B------:R-:W-:Y:S05]  /*01b0*/  @!P0 BREAK.RELIABLE B1 ;  /* 0x0000000000018942 */ /* 0x000fea0003800100 */
[----:B------:R-:W-:Y:S05]  /*01c0*/  @!P0 BRA `(.L_x_108) ;  /* 0x0000000000148947 */ /* 0x000fea0003800000 */
.L_x_110:
[----:B------:R-:W-:Y:S05]  /*01d0*/  BSYNC.RELIABLE B1 ;  /* 0x0000000000017941 */ /* 0x000fea0003800100 */
.L_x_109:
[----:B------:R-:W1:Y:S01]  /*01e0*/  LDC.64 R2, c[0x0][0x390] ;  /* 0x0000e400ff027b82 */ /* 0x000e620000000a00 */
[----:B0-----:R-:W-:Y:S02]  /*01f0*/  R2UR UR4, R8 ;  /* 0x00000000080472ca */ /* 0x001fe400000e0000 */
[----:B------:R-:W-:-:S13]  /*0200*/  R2UR UR5, R9 ;  /* 0x00000000090572ca */ /* 0x000fda00000e0000 */
[----:B-1----:R0:W-:Y:S02]  /*0210*/  STG.E desc[UR4][R2.64], R7 ;  /* 0x0000000702007986 */ /* 0x0021e4000c101904 */
.L_x_108:
[----:B------:R-:W-:Y:S05]  /*0220*/  BSYNC.RECONVERGENT B0 ;  /* 0x0000000000007941 */ /* 0x000fea0003800200 */
.L_x_107:
[----:B------:R-:W-:Y:S05]  /*0230*/  WARPSYNC.ALL ;  /* 0x0000000000007948 */ /* 0x000fea0003800000 */
[----:B------:R-:W-:Y:S06]  /*0240*/  BAR.SYNC.DEFER_BLOCKING 0x0 ;  /* 0x0000000000007b1d */ /* 0x000fec0000010000 */
[----:B------:R-:W-:Y:S05]  /*0250*/  EXIT ;  /* 0x000000000000794d */ /* 0x000fea0003800000 */
.L_x_111:
        /* <DEDUP_REMOVED lines=10> */
.L_x_168:


//--------------------- .text._Z6fstartPjS_S_i    --------------------------
	.section	.text._Z6fstartPjS_S_i,"ax",@progbits
	.align	128
        .global         _Z6fstartPjS_S_i
        .type           _Z6fstartPjS_S_i,@function
        .size           _Z6fstartPjS_S_i,(.L_x_169 - _Z6fstartPjS_S_i)
        .other          _Z6fstartPjS_S_i,@"STO_CUDA_ENTRY STV_DEFAULT"
_Z6fstartPjS_S_i:
.text._Z6fstartPjS_S_i:
[----:B------:R-:W-:Y:S01]  /*0000*/  LDC R1, c[0x0][0x37c] ;  /* 0x0000df00ff017b82 */ /* 0x000fe20000000800 */
[----:B------:R-:W0:Y:S01]  /*0010*/  S2R R7, SR_TID.X ;  /* 0x0000000000077919 */ /* 0x000e220000002100 */
[----:B------:R-:W1:Y:S01]  /*0020*/  LDCU UR4, c[0x0][0x398] ;  /* 0x00007300ff0477ac */ /* 0x000e620008000800 */
[----:B------:R-:W0:Y:S02]  /*0030*/  S2R R0, SR_CTAID.X ;  /* 0x0000000000007919 */ /* 0x000e240000002500 */
[----:B0-----:R-:W-:-:S04]  /*0040*/  LEA R7, R0, R7, 0x8 ;  /* 0x0000000700077211 */ /* 0x001fc800078e40ff */
[----:B-1----:R-:W-:-:S13]  /*0050*/  ISETP.GE.U32.AND P0, PT, R7, UR4, PT ;  /* 0x0000000407007c0c */ /* 0x002fda000bf06070 */
[----:B------:R-:W-:Y:S05]  /*0060*/  @P0 EXIT ;  /* 0x000000000000094d */ /* 0x000fea0003800000 */
[----:B------:R-:W0:Y:S01]  /*0070*/  LDC.64 R4, c[0x0][0x380] ;  /* 0x0000e000ff047b82 */ /* 0x000e220000000a00 */
[----:B------:R-:W1:Y:S01]  /*0080*/  LDCU.64 UR4, c[0x0][0x358] ;  /* 0x00006b00ff0477ac */ /* 0x000e620008000a00 */
[----:B0-----:R-:W-:-:S05]  /*0090*/  IMAD.WIDE.U32 R2, R7, 0x4, R4 ;  /* 0x0000000407027825 */ /* 0x001fca00078e0004 */
[----:B-1----:R0:W5:Y:S01]  /*00a0*/  LDG.E R9, desc[UR4][R2.64] ;  /* 0x0000000402097981 */ /* 0x002162000c1e1900 */
[----:B------:R-:W-:-:S13]  /*00b0*/  ISETP.NE.AND P0, PT, R7, RZ, PT ;  /* 0x000000ff0700720c */ /* 0x000fda0003f05270 */
[----:B0-----:R-:W-:Y:S05]  /*00c0*/  @!P0 BRA `(.L_x_112) ;  /* 0x0000000000308947 */ /* 0x001fea0003800000 */
[----:B------:R-:W-:-:S05]  /*00d0*/  IADD3 R3, PT, PT, R7, -0x1, RZ ;  /* 0xffffffff07037810 */ /* 0x000fca0007ffe0ff */
[----:B------:R-:W-:-:S06]  /*00e0*/  IMAD.WIDE.U32 R2, R3, 0x4, R4 ;  /* 0x0000000403027825 */ /* 0x000fcc00078e0004 */
[----:B------:R-:W2:Y:S02]  /*00f0*/  LDG.E R2, desc[UR4][R2.64] ;  /* 0x0000000402027981 */ /* 0x000ea4000c1e1900 */
[----:B--2--5:R-:W-:-:S13]  /*0100*/  ISETP.NE.AND P0, PT, R9, R2, PT ;  /* 0x000000020900720c */ /* 0x024fda0003f05270 */
[----:B------:R-:W-:Y:S05]  /*0110*/  @!P0 EXIT ;  /* 0x000000000000894d */ /* 0x000fea0003800000 */
[----:B------:R-:W0:Y:S08]  /*0120*/  LDC.64 R2, c[0x0][0x388] ;  /* 0x0000e200ff027b82 */ /* 0x000e300000000a00 */
[----:B------:R-:W1:Y:S01]  /*0130*/  LDC.64 R4, c[0x0][0x390] ;  /* 0x0000e400ff047b82 */ /* 0x000e620000000a00 */
[----:B0-----:R-:W-:-:S05]  /*0140*/  IMAD.WIDE.U32 R2, R9, 0x4, R2 ;  /* 0x0000000409027825 */ /* 0x001fca00078e0002 */
[----:B------:R-:W-:Y:S01]  /*0150*/  STG.E desc[UR4][R2.64], R7 ;  /* 0x0000000702007986 */ /* 0x000fe2000c101904 */
[----:B-1----:R-:W-:-:S05]  /*0160*/  IMAD.WIDE.U32 R4, R9, 0x4, R4 ;  /* 0x0000000409047825 */ /* 0x002fca00078e0004 */
[----:B------:R-:W-:Y:S01]  /*0170*/  STG.E desc[UR4][R4.64], R9 ;  /* 0x0000000904007986 */ /* 0x000fe2000c101904 */
[----:B------:R-:W-:Y:S05]  /*0180*/  EXIT ;  /* 0x000000000000794d */ /* 0x000fea0003800000 */
.L_x_112:
[----:B------:R-:W0:Y:S08]  /*0190*/  LDC.64 R2, c[0x0][0x388] ;  /* 0x0000e200ff027b82 */ /* 0x000e300000000a00 */
[----:B------:R-:W1:Y:S01]  /*01a0*/  LDC.64 R4, c[0x0][0x390] ;  /* 0x0000e400ff047b82 */ /* 0x000e620000000a00 */
[----:B0----5:R-:W-:-:S05]  /*01b0*/  IMAD.WIDE.U32 R2, R9, 0x4, R2 ;  /* 0x0000000409027825 */ /* 0x021fca00078e0002 */
[----:B------:R-:W-:Y:S01]  /*01c0*/  STG.E desc[UR4][R2.64], RZ ;  /* 0x000000ff02007986 */ /* 0x000fe2000c101904 */
[----:B-1----:R-:W-:-:S05]  /*01d0*/  IMAD.WIDE.U32 R4, R9, 0x4, R4 ;  /* 0x0000000409047825 */ /* 0x002fca00078e0004 */
[----:B------:R-:W-:Y:S01]  /*01e0*/  STG.E desc[UR4][R4.64], R9 ;  /* 0x0000000904007986 */ /* 0x000fe2000c101904 */
[----:B------:R-:W-:Y:S05]  /*01f0*/  EXIT ;  /* 0x000000000000794d */ /* 0x000fea0003800000 */
.L_x_113:
        /* <DEDUP_REMOVED lines=16> */
.L_x_169:


//--------------------- .text._Z16Bins_IntersectedP6float4PjS1_S1_4int3if6float3i --------------------------
	.section	.text._Z16Bins_IntersectedP6float4PjS1_S1_4int3if6float3i,"ax",@progbits
	.align	128
        .global         _Z16Bins_IntersectedP6float4PjS1_S1_4int3if6float3i
        .type           _Z16Bins_IntersectedP6float4PjS1_S1_4int3if6float3i,@function
        .size           _Z16Bins_IntersectedP6float4PjS1_S1_4int3if6float3i,(.L_x_166 - _Z16Bins_IntersectedP6float4PjS1_S1_4int3if6float3i)
        .other          _Z16Bins_IntersectedP6float4PjS1_S1_4int3if6float3i,@"STO_CUDA_ENTRY STV_DEFAULT"
_Z16Bins_IntersectedP6float4PjS1_S1_4int3if6float3i:
.text._Z16Bins_IntersectedP6float4PjS1_S1_4int3if6float3i:
        /* <DEDUP_REMOVED lines=9> */
[----:B------:R-:W2:Y:S06]  /*0090*/  LDCU UR6, c[0x0][0x3ac] ;  /* 0x00007580ff0677ac */ /* 0x000eac0008000800 */
[----:B------:R-:W3:Y:S01]  /*00a0*/  LDC R14, c[0x0][0x3b0] ;  /* 0x0000ec00ff0e7b82 */ /* 0x000ee20000000800 */
[----:B0-----:R-:W-:-:S05]  /*00b0*/  IMAD.WIDE.U32 R2, R0, 0x10, R2 ;  /* 0x0000001000027825 */ /* 0x001fca00078e0002 */
[----:B-1----:R-:W4:Y:S01]  /*00c0*/  LDG.E.128 R8, desc[UR4][R2.64] ;  /* 0x0000000402087981 */ /* 0x002f22000c1e1d00 */
[----:B--2---:R-:W-:Y:S01]  /*00d0*/  ISETP.NE.AND P0, PT, RZ, UR6, PT ;  /* 0x00000006ff007c0c */ /* 0x004fe2000bf05270 */
[----:B------:R-:W0:Y:S01]  /*00e0*/  LDC R4, c[0x0][0x3b0] ;  /* 0x0000ec00ff047b82 */ /* 0x000e220000000800 */
[----:B---3--:R-:W1:Y:S01]  /*00f0*/  MUFU.RCP R6, R14 ;  /* 0x0000000e00067308 */ /* 0x008e620000001000 */
[----:B------:R-:W-:Y:S10]  /*0100*/  BSSY.RECONVERGENT B0, `(.L_x_114) ;  /* 0x0000013000007945 */ /* 0x000ff40003800200 */
[----:B------:R-:W4:Y:S01]  /*0110*/  @!P0 LDC R5, c[0x0][0x3b4] ;  /* 0x0000ed00ff058b82 */ /* 0x000f220000000800 */
[----:B-1----:R-:W-:-:S07]  /*0120*/  FFMA R7, R6, -R14, 1 ;  /* 0x3f80000006077423 */ /* 0x002fce000000080e */
[----:B------:R-:W1:Y:S01]  /*0130*/  @!P0 LDC.64 R12, c[0x0][0x3b8] ;  /* 0x0000ee00ff0c8b82 */ /* 0x000e620000000a00 */
[----:B------:R-:W-:Y:S01]  /*0140*/  FFMA R6, R6, R7, R6 ;  /* 0x0000000706067223 */ /* 0x000fe20000000006 */
[----:B----4-:R-:W-:Y:S01]  /*0150*/  @!P0 FADD R8, R8, R5 ;  /* 0x0000000508088221 */ /* 0x010fe20000000000 */
[----:B-1----:R-:W-:Y:S01]  /*0160*/  @!P0 FADD R9, R9, R12 ;  /* 0x0000000c09098221 */ /* 0x002fe20000000000 */
[----:B------:R-:W-:Y:S02]  /*0170*/  @!P0 FADD R10, R10, R13 ;  /* 0x0000000d0a0a8221 */ /* 0x000fe40000000000 */
[----:B------:R-:W-:Y:S02]  /*0180*/  FADD R5, -R11, R8 ;  /* 0x000000080b057221 */ /* 0x000fe40000000100 */
[----:B------:R1:W-:Y:S02]  /*0190*/  @!P0 STG.E.64 desc[UR4][R2.64], R8 ;  /* 0x0000000802008986 */ /* 0x0003e4000c101b04 */
[----:B------:R-:W-:-:S02]  /*01a0*/  FFMA R7, R5, R6, RZ ;  /* 0x0000000605077223 */ /* 0x000fc400000000ff */
[----:B------:R1:W-:Y:S01]  /*01b0*/  @!P0 STG.E desc[UR4][R2.64+0x8], R10 ;  /* 0x0000080a02008986 */ /* 0x0003e2000c101904 */
[----:B------:R-:W2:Y:S01]  /*01c0*/  FCHK P0, R5, R14 ;  /* 0x0000000e05007302 */ /* 0x000ea20000000000 */
[----:B------:R-:W-:-:S04]  /*01d0*/  FFMA R12, R7, -R14, R5 ;  /* 0x8000000e070c7223 */ /* 0x000fc80000000005 */
[----:B------:R-:W-:Y:S01]  /*01e0*/  FFMA R6, R6, R12, R7 ;  /* 0x0000000c06067223 */ /* 0x000fe20000000007 */
[----:B012---:R-:W-:Y:S06]  /*01f0*/  @!P0 BRA `(.L_x_115) ;  /* 0x00000000000c8947 */ /* 0x007fec0003800000 */
[----:B------:R-:W-:-:S07]  /*0200*/  MOV R14, 0x220 ;  /* 0x00000220000e7802 */ /* 0x000fce0000000f00 */
[----:B------:R-:W-:Y:S05]  /*0210*/  CALL.REL.NOINC `($__internal_3_$__cuda_sm3x_div_rn_noftz_f32_slowpath) ;  /* 0x0000001400b07944 */ /* 0x000fea0003c00000 */
[----:B------:R-:W-:-:S07]  /*0220*/  IMAD.MOV.U32 R6, RZ, RZ, R5 ;  /* 0x000000ffff067224 */ /* 0x000fce00078e0005 */
.L_x_115:
[----:B------:R-:W-:Y:S05]  /*0230*/  BSYNC.RECONVERGENT B0 ;  /* 0x0000000000007941 */ /* 0x000fea0003800200 */
.L_x_114:
[----:B------:R-:W0:Y:S01]  /*0240*/  LDC R14, c[0x0][0x3b0] ;  /* 0x0000ec00ff0e7b82 */ /* 0x000e220000000800 */
[----:B------:R-:W-:Y:S01]  /*0250*/  FADD R5, -R11, R9 ;  /* 0x000000090b057221 */ /* 0x000fe20000000100 */
[----:B------:R-:W-:Y:S01]  /*0260*/  F2I.FLOOR.NTZ R6, R6 ;  /* 0x0000000600067305 */ /* 0x000fe20000207100 */
        /* <DEDUP_REMOVED lines=9> */
[----:B------:R-:W-:-:S07]  /*0300*/  MOV R14, 0x320 ;  /* 0x00000320000e7802 */ /* 0x000fce0000000f00 */
[----:B------:R-:W-:Y:S05]  /*0310*/  CALL.REL.NOINC `($__internal_3_$__cuda_sm3x_div_rn_noftz_f32_slowpath) ;  /* 0x0000001400707944 */ /* 0x000fea0003c00000 */
[----:B------:R-:W-:-:S07]  /*0320*/  MOV R7, R5 ;  /* 0x0000000500077202 */ /* 0x000fce0000000f00 */
.L_x_117:
[----:B------:R-:W-:Y:S05]  /*0330*/  BSYNC.RECONVERGENT B0 ;  /* 0x0000000000007941 */ /* 0x000fea0003800200 */
.L_x_116:
        /* <DEDUP_REMOVED lines=14> */
[----:B------:R-:W-:-:S07]  /*0420*/  IMAD.MOV.U32 R12, RZ, RZ, R5 ;  /* 0x000000ffff0c7224 */ /* 0x000fce00078e0005 */
.L_x_119:
[----:B------:R-:W-:Y:S05]  /*0430*/  BSYNC.RECONVERGENT B0 ;  /* 0x0000000000007941 */ /* 0x000fea0003800200 */
.L_x_118:
[----:B------:R-:W0:Y:S01]  /*0440*/  LDC R14, c[0x0][0x3b0] ;  /* 0x0000ec00ff0e7b82 */ /* 0x000e220000000800 */
[----:B------:R-:W-:Y:S01]  /*0450*/  FADD R5, R11, R8 ;  /* 0x000000080b057221 */ /* 0x000fe20000000000 */
        /* <DEDUP_REMOVED lines=13> */
.L_x_121:
[----:B------:R-:W-:Y:S05]  /*0530*/  BSYNC.RECONVERGENT B0 ;  /* 0x0000000000007941 */ /* 0x000fea0003800200 */
.L_x_120:
        /* <DEDUP_REMOVED lines=12> */
[----:B------:R-:W-:Y:S01]  /*0600*/  IMAD.MOV.U32 R5, RZ, RZ, R9 ;  /* 0x000000ffff057224 */ /* 0x000fe200078e0009 */
[----:B------:R-:W-:-:S07]  /*0610*/  MOV R14, 0x630 ;  /* 0x00000630000e7802 */ /* 0x000fce0000000f00 */
[----:B------:R-:W-:Y:S05]  /*0620*/  CALL.REL.NOINC `($__internal_3_$__cuda_sm3x_div_rn_noftz_f32_slowpath) ;  /* 0x0000001000ac7944 */ /* 0x000fea0003c00000 */
[----:B------:R-:W-:-:S07]  /*0630*/  MOV R3, R5 ;  /* 0x0000000500037202 */ /* 0x000fce0000000f00 */
.L_x_123:
[----:B------:R-:W-:Y:S05]  /*0640*/  BSYNC.RECONVERGENT B0 ;  /* 0x0000000000007941 */ /* 0x000fea0003800200 */
.L_x_122:
        /* <DEDUP_REMOVED lines=16> */
.L_x_125:
[----:B------:R-:W-:Y:S05]  /*0750*/  BSYNC.RECONVERGENT B0 ;  /* 0x0000000000007941 */ /* 0x000fea0003800200 */
.L_x_124:
[----:B------:R-:W-:Y:S01]  /*0760*/  VIMNMX R9, PT, PT, RZ, R6, !PT ;  /* 0x00000006ff097248 */ /* 0x000fe20007fe0100 */
[----:B------:R-:W-:Y:S01]  /*0770*/  BSSY.RECONVERGENT B0, `(.L_x_126) ;  /* 0x000010f000007945 */ /* 0x000fe20003800200 */
[----:B------:R-:W-:Y:S01]  /*0780*/  VIMNMX R4, PT, PT, RZ, R7, !PT ;  /* 0x00000007ff047248 */ /* 0x000fe20007fe0100 */
[----:B------:R-:W-:Y:S01]  /*0790*/  IMAD.MOV.U32 R27, RZ, RZ, RZ ;  /* 0x000000ffff1b7224 */ /* 0x000fe200078e00ff */
[----:B------:R-:W-:Y:S02]  /*07a0*/  ISETP.GT.AND P0, PT, R9, R2, PT ;  /* 0x000000020900720c */ /* 0x000fe40003f04270 */
[----:B------:R-:W-:-:S11]  /*07b0*/  VIMNMX R5, PT, PT, RZ, R12, !PT ;  /* 0x0000000cff057248 */ /* 0x000fd60007fe0100 */
[----:B------:R-:W-:Y:S05]  /*07c0*/  @P0 BRA `(.L_x_127) ;  /* 0x0000001000240947 */ /* 0x000fea0003800000 */
[----:B------:R-:W0:Y:S01]  /*07d0*/  LDCU UR6, c[0x0][0x3ac] ;  /* 0x00007580ff0677ac */ /* 0x000e220008000800 */
[----:B------:R1:W2:Y:S01]  /*07e0*/  F2I.FLOOR.NTZ R6, R8 ;  /* 0x0000000800067305 */ /* 0x0002a20000207100 */
[----:B------:R-:W-:Y:S01]  /*07f0*/  MOV R7, R9 ;  /* 0x0000000900077202 */ /* 0x000fe20000000f00 */
[----:B0-----:R-:W-:-:S09]  /*0800*/  UISETP.NE.AND UP0, UPT, UR6, 0x1, UPT ;  /* 0x000000010600788c */ /* 0x001fd2000bf05270 */
[----:B-12---:R-:W-:Y:S05]  /*0810*/  BRA.U UP0, `(.L_x_128) ;  /* 0x0000000900ec7547 */ /* 0x006fea000b800000 */
[----:B------:R-:W0:Y:S01]  /*0820*/  LDC.64 R12, c[0x0][0x388] ;  /* 0x0000e200ff0c7b82 */ /* 0x000e220000000a00 */
[----:B------:R-:W-:Y:S02]  /*0830*/  VIADD R9, R0, 0xffffffff ;  /* 0xffffffff00097836 */ /* 0x000fe40000000000 */
[----:B------:R-:W-:Y:S01]  /*0840*/  HFMA2 R27, -RZ, RZ, 0, 0 ;  /* 0x00000000ff1b7431 */ /* 0x000fe200000001ff */
[----:B------:R-:W-:Y:S01]  /*0850*/  BSSY.RECONVERGENT B1, `(.L_x_129) ;  /* 0x00000b6000017945 */ /* 0x000fe20003800200 */
[----:B------:R-:W-:-:S03]  /*0860*/  IADD3 R8, PT, PT, R6, 0x1, -R5 ;  /* 0x0000000106087810 */ /* 0x000fc60007ffe805 */
[----:B------:R-:W1:Y:S01]  /*0870*/  LDC R10, c[0x0][0x3a4] ;  /* 0x0000e900ff0a7b82 */ /* 0x000e620000000800 */
[----:B0-----:R-:W-:-:S04]  /*0880*/  IMAD.WIDE.U32 R12, R9, 0x4, R12 ;  /* 0x00000004090c7825 */ /* 0x001fc800078e000c */
[----:B-1----:R-:W-:-:S07]  /*0890*/  IMAD R9, R5, R10, R10 ;  /* 0x0000000a05097224 */ /* 0x002fce00078e020a */
.L_x_140:
[----:B------:R-:W-:Y:S01]  /*08a0*/  ISETP.GE.AND P0, PT, R3, R4, PT ;  /* 0x000000040300720c */ /* 0x000fe20003f06270 */
[----:B------:R-:W-:-:S12]  /*08b0*/  BSSY.RECONVERGENT B2, `(.L_x_130) ;  /* 0x00000ab000027945 */ /* 0x000fd80003800200 */
[----:B01-3--:R-:W-:Y:S05]  /*08c0*/  @!P0 BRA `(.L_x_131) ;  /* 0x0000000800a48947 */ /* 0x00bfea0003800000 */
[----:B------:R-:W-:-:S07]  /*08d0*/  IMAD.MOV.U32 R10, RZ, RZ, R4 ;  /* 0x000000ffff0a7224 */ /* 0x000fce00078e0004 */
.L_x_138:
[----:B------:R-:W-:Y:S01]  /*08e0*/  ISETP.GE.AND P0, PT, R6, R5, PT ;  /* 0x000000050600720c */ /* 0x000fe20003f06270 */
[----:B------:R-:W-:-:S12]  /*08f0*/  BSSY.RECONVERGENT B3, `(.L_x_132) ;  /* 0x00000a3000037945 */ /* 0x000fd80003800200 */
[----:B01-3--:R-:W-:Y:S05]  /*0900*/  @!P0 BRA `(.L_x_133) ;  /* 0x0000000800848947 */ /* 0x00bfea0003800000 */
[----:B------:R-:W-:Y:S01]  /*0910*/  LOP3.LUT R31, R8, 0x3, RZ, 0xc0, !PT ;  /* 0x00000003081f7812 */ /* 0x000fe200078ec0ff */
[----:B------:R-:W-:Y:S01]  /*0920*/  BSSY.RECONVERGENT B4, `(.L_x_134) ;  /* 0x000004b000047945 */ /* 0x000fe20003800200 */
[----:B------:R-:W-:Y:S01]  /*0930*/  IADD3 R11, PT, PT, R27, R8, RZ ;  /* 0x000000081b0b7210 */ /* 0x000fe20007ffe0ff */
[----:B------:R-:W-:Y:S01]  /*0940*/  IMAD.MOV.U32 R25, RZ, RZ, R5 ;  /* 0x000000ffff197224 */ /* 0x000fe200078e0005 */
[----:B------:R-:W-:-:S13]  /*0950*/  ISETP.NE.AND P0, PT, R31, RZ, PT ;  /* 0x000000ff1f00720c */ /* 0x000fda0003f05270 */
[----:B------:R-:W-:Y:S05]  /*0960*/  @!P0 BRA `(.L_x_135) ;  /* 0x0000000400188947 */ /* 0x000fea0003800000 */
[----:B------:R-:W-:Y:S01]  /*0970*/  ISETP.NE.AND P1, PT, R0, RZ, PT ;  /* 0x000000ff0000720c */ /* 0x000fe20003f25270 */
[----:B------:R-:W0:Y:S01]  /*0980*/  LDCU.64 UR6, c[0x0][0x3a0] ;  /* 0x00007400ff0677ac */ /* 0x000e220008000a00 */
[----:B------:R-:W1:Y:S11]  /*0990*/  LDCU.128 UR8, c[0x0][0x390] ;  /* 0x00007200ff0877ac */ /* 0x000e760008000c00 */
[----:B------:R-:W2:Y:S01]  /*09a0*/  @P1 LDG.E R18, desc[UR4][R12.64] ;  /* 0x000000040c121981 */ /* 0x000ea2000c1e1900 */
[----:B0-----:R-:W-:Y:S01]  /*09b0*/  @P1 MOV R24, UR7 ;  /* 0x0000000700181c02 */ /* 0x001fe20008000f00 */
[----:B------:R-:W-:Y:S01]  /*09c0*/  @P1 IMAD.U32 R26, RZ, RZ, UR6 ;  /* 0x00000006ff1a1e24 */ /* 0x000fe2000f8e00ff */
[----:B-1----:R-:W-:Y:S01]  /*09d0*/  @P1 MOV R16, UR8 ;  /* 0x0000000800101c02 */ /* 0x002fe20008000f00 */
[----:B------:R-:W-:-:S02]  /*09e0*/  @P1 IMAD.U32 R17, RZ, RZ, UR9 ;  /* 0x00000009ff111e24 */ /* 0x000fc4000f8e00ff */
[----:B------:R-:W-:-:S04]  /*09f0*/  @P1 IMAD R14, R5, R24, R10 ;  /* 0x00000018050e1224 */ /* 0x000fc800078e020a */
[----:B------:R-:W-:Y:S01]  /*0a00*/  @P1 IMAD R23, R14, R26, R7 ;  /* 0x0000001a0e171224 */ /* 0x000fe200078e0207 */
[----:B--2---:R-:W-:-:S05]  /*0a10*/  @P1 IADD3 R21, PT, PT, R27, R18, RZ ;  /* 0x000000121b151210 */ /* 0x004fca0007ffe0ff */
[----:B------:R-:W-:-:S05]  /*0a20*/  @P1 IMAD.WIDE.U32 R20, R21, 0x4, R16 ;  /* 0x0000000415141825 */ /* 0x000fca00078e0010 */
[----:B------:R0:W-:Y:S04]  /*0a30*/  @P1 STG.E desc[UR4][R20.64], R23 ;  /* 0x0000001714001986 */ /* 0x0001e8000c101904 */
[----:B------:R-:W2:Y:S01]  /*0a40*/  @P1 LDG.E R18, desc[UR4][R12.64] ;  /* 0x000000040c121981 */ /* 0x000ea2000c1e1900 */
[----:B------:R-:W-:Y:S01]  /*0a50*/  @P1 MOV R14, UR10 ;  /* 0x0000000a000e1c02 */ /* 0x000fe20008000f00 */
[----:B------:R-:W-:Y:S01]  /*0a60*/  @P1 IMAD.U32 R15, RZ, RZ, UR11 ;  /* 0x0000000bff0f1e24 */ /* 0x000fe2000f8e00ff */
[----:B------:R-:W-:Y:S01]  /*0a70*/  @!P1 MOV R16, UR8 ;  /* 0x0000000800109c02 */ /* 0x000fe20008000f00 */
[----:B------:R-:W-:Y:S01]  /*0a80*/  @!P1 IMAD.U32 R24, RZ, RZ, UR7 ;  /* 0x00000007ff189e24 */ /* 0x000fe2000f8e00ff */
[----:B------:R-:W-:Y:S01]  /*0a90*/  ISETP.NE.AND P0, PT, R31, 0x1, PT ;  /* 0x000000011f00780c */ /* 0x000fe20003f05270 */
[----:B------:R-:W-:Y:S01]  /*0aa0*/  @!P1 IMAD.U32 R26, RZ, RZ, UR6 ;  /* 0x00000006ff1a9e24 */ /* 0x000fe2000f8e00ff */
[----:B------:R-:W-:Y:S01]  /*0ab0*/  MOV R30, R27 ;  /* 0x0000001b001e7202 */ /* 0x000fe20000000f00 */
[----:B------:R-:W-:-:S02]  /*0ac0*/  @!P1 IMAD R22, R5, R24, R10 ;  /* 0x0000001805169224 */ /* 0x000fc400078e020a */
[----:B------:R-:W-:Y:S02]  /*0ad0*/  @!P1 IMAD.U32 R17, RZ, RZ, UR9 ;  /* 0x00000009ff119e24 */ /* 0x000fe4000f8e00ff */
[----:B------:R-:W-:Y:S02]  /*0ae0*/  @!P1 IMAD R29, R22, R26, R7 ;  /* 0x0000001a161d9224 */ /* 0x000fe400078e0207 */
[----:B------:R-:W-:-:S04]  /*0af0*/  @!P1 IMAD.WIDE.U32 R20, R27, 0x4, R16 ;  /* 0x000000041b149825 */ /* 0x000fc800078e0010 */
[----:B------:R-:W-:Y:S01]  /*0b00*/  VIADD R25, R5, 0x1 ;  /* 0x0000000105197836 */ /* 0x000fe20000000000 */
[----:B--2---:R-:W-:-:S05]  /*0b10*/  @P1 IADD3 R19, PT, PT, R27, R18, RZ ;  /* 0x000000121b131210 */ /* 0x004fca0007ffe0ff */
[----:B------:R-:W-:Y:S01]  /*0b20*/  @P1 IMAD.WIDE.U32 R18, R19, 0x4, R14 ;  /* 0x0000000413121825 */ /* 0x000fe200078e000e */
[----:B------:R-:W-:-:S03]  /*0b30*/  @!P1 MOV R14, UR10 ;  /* 0x0000000a000e9c02 */ /* 0x000fc60008000f00 */
[----:B------:R-:W-:Y:S01]  /*0b40*/  @!P1 IMAD.U32 R15, RZ, RZ, UR11 ;  /* 0x0000000bff0f9e24 */ /* 0x000fe2000f8e00ff */
[----:B------:R0:W-:Y:S01]  /*0b50*/  @P1 STG.E desc[UR4][R18.64], R0 ;  /* 0x0000000012001986 */ /* 0x0001e2000c101904 */
[----:B------:R-:W-:-:S03]  /*0b60*/  @!P1 IMAD.WIDE.U32 R22, R27, 0x4, R14 ;  /* 0x000000041b169825 */ /* 0x000fc600078e000e */
[----:B------:R0:W-:Y:S01]  /*0b70*/  @!P1 STG.E desc[UR4][R20.64], R29 ;  /* 0x0000001d14009986 */ /* 0x0001e2000c101904 */
[----:B------:R-:W-:-:S03]  /*0b80*/  IADD3 R27, PT, PT, R27, 0x1, RZ ;  /* 0x000000011b1b7810 */ /* 0x000fc60007ffe0ff */
[----:B------:R0:W-:Y:S01]  /*0b90*/  @!P1 STG.E desc[UR4][R22.64], RZ ;  /* 0x000000ff16009986 */ /* 0x0001e2000c101904 */
[----:B------:R-:W-:Y:S05]  /*0ba0*/  @!P0 BRA `(.L_x_135) ;  /* 0x0000000000888947 */ /* 0x000fea0003800000 */
[----:B0-----:R-:W2:Y:S01]  /*0bb0*/  @P1 LDG.E R20, desc[UR4][R12.64] ;  /* 0x000000040c141981 */ /* 0x001ea2000c1e1900 */
[----:B------:R-:W-:-:S04]  /*0bc0*/  IMAD.IADD R18, R9, 0x1, R10 ;  /* 0x0000000109127824 */ /* 0x000fc800078e020a */
[----:B------:R-:W-:Y:S01]  /*0bd0*/  IMAD R33, R18, R26, R7 ;  /* 0x0000001a12217224 */ /* 0x000fe200078e0207 */
[----:B--2---:R-:W-:-:S05]  /*0be0*/  @P1 IADD3 R29, PT, PT, R27, R20, RZ ;  /* 0x000000141b1d1210 */ /* 0x004fca0007ffe0ff */
[----:B------:R-:W-:-:S05]  /*0bf0*/  @P1 IMAD.WIDE.U32 R28, R29, 0x4, R16 ;  /* 0x000000041d1c1825 */ /* 0x000fca00078e0010 */
[----:B------:R1:W-:Y:S04]  /*0c00*/  @P1 STG.E desc[UR4][R28.64], R33 ;  /* 0x000000211c001986 */ /* 0x0003e8000c101904 */
[----:B------:R-:W2:Y:S01]  /*0c10*/  @P1 LDG.E R18, desc[UR4][R12.64] ;  /* 0x000000040c121981 */ /* 0x000ea2000c1e1900 */
[----:B------:R-:W-:Y:S01]  /*0c20*/  @!P1 IMAD.WIDE.U32 R20, R27, 0x4, R16 ;  /* 0x000000041b149825 */ /* 0x000fe200078e0010 */
[----:B------:R-:W-:Y:S02]  /*0c30*/  ISETP.NE.AND P0, PT, R31, 0x2, PT ;  /* 0x000000021f00780c */ /* 0x000fe40003f05270 */
[----:B------:R-:W-:Y:S01]  /*0c40*/  IADD3 R25, PT, PT, R5, 0x2, RZ ;  /* 0x0000000205197810 */ /* 0x000fe20007ffe0ff */
[----:B------:R-:W-:-:S04]  /*0c50*/  @!P1 IMAD.WIDE.U32 R22, R27, 0x4, R14 ;  /* 0x000000041b169825 */ /* 0x000fc800078e000e */
[----:B--2---:R-:W-:Y:S02]  /*0c60*/  @P1 IMAD.IADD R19, R27, 0x1, R18 ;  /* 0x000000011b131824 */ /* 0x004fe400078e0212 */
[----:B------:R-:W-:Y:S02]  /*0c70*/  VIADD R27, R30, 0x2 ;  /* 0x000000021e1b7836 */ /* 0x000fe40000000000 */
[----:B------:R-:W-:-:S05]  /*0c80*/  @P1 IMAD.WIDE.U32 R18, R19, 0x4, R14 ;  /* 0x0000000413121825 */ /* 0x000fca00078e000e */
[----:B------:R1:W-:Y:S04]  /*0c90*/  @P1 STG.E desc[UR4][R18.64], R0 ;  /* 0x0000000012001986 */ /* 0x0003e8000c101904 */
[----:B------:R1:W-:Y:S04]  /*0ca0*/  @!P1 STG.E desc[UR4][R20.64], R33 ;  /* 0x0000002114009986 */ /* 0x0003e8000c101904 */
[----:B------:R1:W-:Y:S01]  /*0cb0*/  @!P1 STG.E desc[UR4][R22.64], RZ ;  /* 0x000000ff16009986 */ /* 0x0003e2000c101904 */
[----:B------:R-:W-:Y:S05]  /*0cc0*/  @!P0 BRA `(.L_x_135) ;  /* 0x0000000000408947 */ /* 0x000fea0003800000 */
[----:B-1----:R-:W2:Y:S01]  /*0cd0*/  @P1 LDG.E R18, desc[UR4][R12.64] ;  /* 0x000000040c121981 */ /* 0x002ea2000c1e1900 */
[----:B------:R-:W-:-:S05]  /*0ce0*/  IADD3 R24, PT, PT, R10, R24, R9 ;  /* 0x000000180a187210 */ /* 0x000fca0007ffe009 */
[----:B------:R-:W-:Y:S01]  /*0cf0*/  IMAD R23, R24, R26, R7 ;  /* 0x0000001a18177224 */ /* 0x000fe200078e0207 */
[----:B--2---:R-:W-:-:S05]  /*0d00*/  @P1 IADD3 R21, PT, PT, R27, R18, RZ ;  /* 0x000000121b151210 */ /* 0x004fca0007ffe0ff */
[----:B------:R-:W-:-:S05]  /*0d10*/  @P1 IMAD.WIDE.U32 R20, R21, 0x4, R16 ;  /* 0x0000000415141825 */ /* 0x000fca00078e0010 */
[----:B------:R2:W-:Y:S04]  /*0d20*/  @P1 STG.E desc[UR4][R20.64], R23 ;  /* 0x0000001714001986 */ /* 0x0005e8000c101904 */
[----:B------:R-:W3:Y:S01]  /*0d30*/  @P1 LDG.E R18, desc[UR4][R12.64] ;  /* 0x000000040c121981 */ /* 0x000ee2000c1e1900 */
[----:B------:R-:W-:Y:S01]  /*0d40*/  @!P1 IMAD.WIDE.U32 R16, R27, 0x4, R16 ;  /* 0x000000041b109825 */ /* 0x000fe200078e0010 */
[----:B------:R-:W-:-:S03]  /*0d50*/  IADD3 R25, PT, PT, R5, 0x3, RZ ;  /* 0x0000000305197810 */ /* 0x000fc60007ffe0ff */
[----:B---3--:R-:W-:-:S04]  /*0d60*/  @P1 IMAD.IADD R19, R27, 0x1, R18 ;  /* 0x000000011b131824 */ /* 0x008fc800078e0212 */
[----:B------:R-:W-:-:S04]  /*0d70*/  @P1 IMAD.WIDE.U32 R18, R19, 0x4, R14 ;  /* 0x0000000413121825 */ /* 0x000fc800078e000e */
[----:B------:R-:W-:Y:S01]  /*0d80*/  @!P1 IMAD.WIDE.U32 R14, R27, 0x4, R14 ;  /* 0x000000041b0e9825 */ /* 0x000fe200078e000e */
[----:B------:R2:W-:Y:S03]  /*0d90*/  @P1 STG.E desc[UR4][R18.64], R0 ;  /* 0x0000000012001986 */ /* 0x0005e6000c101904 */
[----:B------:R-:W-:Y:S01]  /*0da0*/  VIADD R27, R30, 0x3 ;  /* 0x000000031e1b7836 */ /* 0x000fe20000000000 */
[----:B------:R2:W-:Y:S04]  /*0db0*/  @!P1 STG.E desc[UR4][R16.64], R23 ;  /* 0x0000001710009986 */ /* 0x0005e8000c101904 */
[----:B------:R2:W-:Y:S02]  /*0dc0*/  @!P1 STG.E desc[UR4][R14.64], RZ ;  /* 0x000000ff0e009986 */ /* 0x0005e4000c101904 */
.L_x_135:
[----:B------:R-:W-:Y:S05]  /*0dd0*/  BSYNC.RECONVERGENT B4 ;  /* 0x0000000000047941 */ /* 0x000fea0003800200 */
.L_x_134:
[----:B--2---:R-:W-:-:S04]  /*0de0*/  IADD3 R14, PT, PT, R6, -R5, RZ ;  /* 0x80000005060e7210 */ /* 0x004fc80007ffe0ff */
[----:B------:R-:W-:-:S13]  /*0df0*/  ISETP.GE.U32.AND P0, PT, R14, 0x3, PT ;  /* 0x000000030e00780c */ /* 0x000fda0003f06070 */
[----:B------:R-:W-:Y:S05]  /*0e00*/  @!P0 BRA `(.L_x_133) ;  /* 0x0000000400448947 */ /* 0x000fea0003800000 */
[----:B------:R-:W2:Y:S01]  /*0e10*/  LDC.64 R16, c[0x0][0x390] ;  /* 0x0000e400ff107b82 */ /* 0x000ea20000000a00 */
[----:B------:R-:W-:Y:S01]  /*0e20*/  BSSY.RECONVERGENT B4, `(.L_x_136) ;  /* 0x000004e000047945 */ /* 0x000fe20003800200 */
[----:B------:R-:W-:-:S06]  /*0e30*/  ISETP.NE.AND P1, PT, R0, RZ, PT ;  /* 0x000000ff0000720c */ /* 0x000fcc0003f25270 */
[----:B01----:R-:W0:Y:S08]  /*0e40*/  LDC.64 R18, c[0x0][0x398] ;  /* 0x0000e600ff127b82 */ /* 0x003e300000000a00 */
[----:B------:R-:W1:Y:S02]  /*0e50*/  LDC.64 R14, c[0x0][0x3a0] ;  /* 0x0000e800ff0e7b82 */ /* 0x000e640000000a00 */
.L_x_137:
[----:B---3--:R-:W3:Y:S01]  /*0e60*/  @P1 LDG.E R22, desc[UR4][R12.64] ;  /* 0x000000040c161981 */ /* 0x008ee2000c1e1900 */
[----:B-1----:R-:W-:-:S04]  /*0e70*/  @P1 IMAD R20, R25, R15, R10 ;  /* 0x0000000f19141224 */ /* 0x002fc800078e020a */
[----:B------:R-:W-:Y:S02]  /*0e80*/  @P1 IMAD R23, R20, R14, R7 ;  /* 0x0000000e14171224 */ /* 0x000fe400078e0207 */
[----:B---3--:R-:W-:-:S04]  /*0e90*/  @P1 IMAD.IADD R21, R22, 0x1, R27 ;  /* 0x0000000116151824 */ /* 0x008fc800078e021b */
[----:B--2---:R-:W-:-:S05]  /*0ea0*/  @P1 IMAD.WIDE.U32 R20, R21, 0x4, R16 ;  /* 0x0000000415141825 */ /* 0x004fca00078e0010 */
[----:B------:R-:W-:Y:S04]  /*0eb0*/  @P1 STG.E desc[UR4][R20.64], R23 ;  /* 0x0000001714001986 */ /* 0x000fe8000c101904 */
[----:B------:R-:W2:Y:S01]  /*0ec0*/  @P1 LDG.E R22, desc[UR4][R12.64] ;  /* 0x000000040c161981 */ /* 0x000ea2000c1e1900 */
[----:B0-----:R-:W-:Y:S01]  /*0ed0*/  @!P1 IMAD.WIDE.U32 R20, R27, 0x4, R18 ;  /* 0x000000041b149825 */ /* 0x001fe200078e0012 */
[----:B--2---:R-:W-:-:S03]  /*0ee0*/  @P1 IADD3 R29, PT, PT, R22, R27, RZ ;  /* 0x0000001b161d1210 */ /* 0x004fc60007ffe0ff */
[----:B------:R-:W-:Y:S02]  /*0ef0*/  @!P1 IMAD R22, R25, R15, R10 ;  /* 0x0000000f19169224 */ /* 0x000fe400078e020a */
[----:B------:R-:W-:-:S04]  /*0f00*/  @P1 IMAD.WIDE.U32 R28, R29, 0x4, R18 ;  /* 0x000000041d1c1825 */ /* 0x000fc800078e0012 */
[----:B------:R-:W-:Y:S01]  /*0f10*/  @!P1 IMAD R37, R22, R14, R7 ;  /* 0x0000000e16259224 */ /* 0x000fe200078e0207 */
[----:B------:R-:W-:Y:S01]  /*0f20*/  @P1 STG.E desc[UR4][R28.64], R0 ;  /* 0x000000001c001986 */ /* 0x000fe2000c101904 */
[----:B------:R-:W-:-:S05]  /*0f30*/  @!P1 IMAD.WIDE.U32 R22, R27, 0x4, R16 ;  /* 0x000000041b169825 */ /* 0x000fca00078e0010 */
[----:B------:R-:W-:Y:S04]  /*0f40*/  @!P1 STG.E desc[UR4][R22.64], R37 ;  /* 0x0000002516009986 */ /* 0x000fe8000c101904 */
[----:B------:R0:W-:Y:S04]  /*0f50*/  @!P1 STG.E desc[UR4][R20.64], RZ ;  /* 0x000000ff14009986 */ /* 0x0001e8000c101904 */
[----:B------:R-:W2:Y:S01]  /*0f60*/  @P1 LDG.E R26, desc[UR4][R12.64] ;  /* 0x000000040c1a1981 */ /* 0x000ea2000c1e1900 */
[----:B------:R-:W-:Y:S01]  /*0f70*/  IADD3 R33, PT, PT, R27, 0x1, RZ ;  /* 0x000000011b217810 */ /* 0x000fe20007ffe0ff */
[----:B------:R-:W-:-:S04]  /*0f80*/  VIADD R32, R25, 0x1 ;  /* 0x0000000119207836 */ /* 0x000fc80000000000 */
[----:B------:R-:W-:-:S04]  /*0f90*/  @P1 IMAD R24, R32, R15, R10 ;  /* 0x0000000f20181224 */ /* 0x000fc800078e020a */
[----:B------:R-:W-:Y:S02]  /*0fa0*/  @P1 IMAD R35, R24, R14, R7 ;  /* 0x0000000e18231224 */ /* 0x000fe400078e0207 */
[----:B--2---:R-:W-:-:S04]  /*0fb0*/  @P1 IMAD.IADD R31, R33, 0x1, R26 ;  /* 0x00000001211f1824 */ /* 0x004fc800078e021a */
[----:B------:R-:W-:-:S05]  /*0fc0*/  @P1 IMAD.WIDE.U32 R30, R31, 0x4, R16 ;  /* 0x000000041f1e1825 */ /* 0x000fca00078e0010 */
[----:B------:R1:W-:Y:S04]  /*0fd0*/  @P1 STG.E desc[UR4][R30.64], R35 ;  /* 0x000000231e001986 */ /* 0x0003e8000c101904 */
[----:B------:R-:W2:Y:S01]  /*0fe0*/  @P1 LDG.E R24, desc[UR4][R12.64] ;  /* 0x000000040c181981 */ /* 0x000ea2000c1e1900 */
[----:B------:R-:W-:Y:S02]  /*0ff0*/  @!P1 IMAD R32, R32, R15, R10 ;  /* 0x0000000f20209224 */ /* 0x000fe400078e020a */
[----:B0-----:R-:W-:-:S04]  /*1000*/  @!P1 IMAD.WIDE.U32 R20, R33, 0x4, R16 ;  /* 0x0000000421149825 */ /* 0x001fc800078e0010 */
[----:B------:R-:W-:Y:S02]  /*1010*/  @!P1 IMAD R37, R32, R14, R7 ;  /* 0x0000000e20259224 */ /* 0x000fe400078e0207 */
[C---:B------:R-:W-:Y:S01]  /*1020*/  @!P1 IMAD.WIDE.U32 R22, R33.reuse, 0x4, R18 ;  /* 0x0000000421169825 */ /* 0x040fe200078e0012 */
[----:B--2---:R-:W-:-:S05]  /*1030*/  @P1 IADD3 R29, PT, PT, R33, R24, RZ ;  /* 0x00000018211d1210 */ /* 0x004fca0007ffe0ff */
[----:B------:R-:W-:-:S05]  /*1040*/  @P1 IMAD.WIDE.U32 R28, R29, 0x4, R18 ;  /* 0x000000041d1c1825 */ /* 0x000fca00078e0012 */
[----:B------:R-:W-:Y:S04]  /*1050*/  @P1 STG.E desc[UR4][R28.64], R0 ;  /* 0x000000001c001986 */ /* 0x000fe8000c101904 */
[----:B------:R0:W-:Y:S04]  /*1060*/  @!P1 STG.E desc[UR4][R20.64], R37 ;  /* 0x0000002514009986 */ /* 0x0001e8000c101904 */
[----:B------:R2:W-:Y:S04]  /*1070*/  @!P1 STG.E desc[UR4][R22.64], RZ ;  /* 0x000000ff16009986 */ /* 0x0005e8000c101904 */
[----:B------:R-:W3:Y:S01]  /*1080*/  @P1 LDG.E R26, desc[UR4][R12.64] ;  /* 0x000000040c1a1981 */ /* 0x000ee2000c1e1900 */
[----:B------:R-:W-:Y:S01]  /*1090*/  IADD3 R33, PT, PT, R27, 0x2, RZ ;  /* 0x000000021b217810 */ /* 0x000fe20007ffe0ff */
[----:B------:R-:W-:-:S04]  /*10a0*/  VIADD R32, R25, 0x2 ;  /* 0x0000000219207836 */ /* 0x000fc80000000000 */
[----:B------:R-:W-:-:S04]  /*10b0*/  @P1 IMAD R24, R32, R15, R10 ;  /* 0x0000000f20181224 */ /* 0x000fc800078e020a */
[----:B-1----:R-:W-:Y:S02]  /*10c0*/  @P1 IMAD R35, R24, R14, R7 ;  /* 0x0000000e18231224 */ /* 0x002fe400078e0207 */
[----:B---3--:R-:W-:-:S04]  /*10d0*/  @P1 IMAD.IADD R31, R33, 0x1, R26 ;  /* 0x00000001211f1824 */ /* 0x008fc800078e021a */
[----:B------:R-:W-:-:S05]  /*10e0*/  @P1 IMAD.WIDE.U32 R30, R31, 0x4, R16 ;  /* 0x000000041f1e1825 */ /* 0x000fca00078e0010 */
[----:B------:R1:W-:Y:S04]  /*10f0*/  @P1 STG.E desc[UR4][R30.64], R35 ;  /* 0x000000231e001986 */ /* 0x0003e8000c101904 */
[----:B------:R-:W3:Y:S01]  /*1100*/  @P1 LDG.E R24, desc[UR4][R12.64] ;  /* 0x000000040c181981 */ /* 0x000ee2000c1e1900 */
[----:B------:R-:W-:Y:S02]  /*1110*/  @!P1 IMAD R32, R32, R15, R10 ;  /* 0x0000000f20209224 */ /* 0x000fe400078e020a */
[----:B0-----:R-:W-:-:S04]  /*1120*/  @!P1 IMAD.WIDE.U32 R20, R33, 0x4, R16 ;  /* 0x0000000421149825 */ /* 0x001fc800078e0010 */
[----:B------:R-:W-:Y:S02]  /*1130*/  @!P1 IMAD R37, R32, R14, R7 ;  /* 0x0000000e20259224 */ /* 0x000fe400078e0207 */
[C---:B--2---:R-:W-:Y:S01]  /*1140*/  @!P1 IMAD.WIDE.U32 R22, R33.reuse, 0x4, R18 ;  /* 0x0000000421169825 */ /* 0x044fe200078e0012 */
[----:B---3--:R-:W-:-:S05]  /*1150*/  @P1 IADD3 R29, PT, PT, R33, R24, RZ ;  /* 0x00000018211d1210 */ /* 0x008fca0007ffe0ff */
[----:B------:R-:W-:-:S05]  /*1160*/  @P1 IMAD.WIDE.U32 R28, R29, 0x4, R18 ;  /* 0x000000041d1c1825 */ /* 0x000fca00078e0012 */
[----:B------:R0:W-:Y:S04]  /*1170*/  @P1 STG.E desc[UR4][R28.64], R0 ;  /* 0x000000001c001986 */ /* 0x0001e8000c101904 */
[----:B------:R-:W-:Y:S04]  /*1180*/  @!P1 STG.E desc[UR4][R20.64], R37 ;  /* 0x0000002514009986 */ /* 0x000fe8000c101904 */
[----:B------:R2:W-:Y:S04]  /*1190*/  @!P1 STG.E desc[UR4][R22.64], RZ ;  /* 0x000000ff16009986 */ /* 0x0005e8000c101904 */
[----:B------:R-:W3:Y:S01]  /*11a0*/  @P1 LDG.E R26, desc[UR4][R12.64] ;  /* 0x000000040c1a1981 */ /* 0x000ee2000c1e1900 */
[----:B-1----:R-:W-:Y:S01]  /*11b0*/  IADD3 R31, PT, PT, R27, 0x3, RZ ;  /* 0x000000031b1f7810 */ /* 0x002fe20007ffe0ff */
[----:B------:R-:W-:-:S04]  /*11c0*/  VIADD R30, R25, 0x3 ;  /* 0x00000003191e7836 */ /* 0x000fc80000000000 */
[----:B------:R-:W-:-:S04]  /*11d0*/  @P1 IMAD R24, R30, R15, R10 ;  /* 0x0000000f1e181224 */ /* 0x000fc800078e020a */
[----:B------:R-:W-:Y:S02]  /*11e0*/  @P1 IMAD R33, R24, R14, R7 ;  /* 0x0000000e18211224 */ /* 0x000fe400078e0207 */
[----:B---3--:R-:W-:-:S04]  /*11f0*/  @P1 IMAD.IADD R35, R31, 0x1, R26 ;  /* 0x000000011f231824 */ /* 0x008fc800078e021a */
[----:B0-----:R-:W-:-:S05]  /*1200*/  @P1 IMAD.WIDE.U32 R28, R35, 0x4, R16 ;  /* 0x00000004231c1825 */ /* 0x001fca00078e0010 */
[----:B------:R3:W-:Y:S04]  /*1210*/  @P1 STG.E desc[UR4][R28.64], R33 ;  /* 0x000000211c001986 */ /* 0x0007e8000c101904 */
[----:B------:R-:W4:Y:S01]  /*1220*/  @P1 LDG.E R24, desc[UR4][R12.64] ;  /* 0x000000040c181981 */ /* 0x000f22000c1e1900 */
[----:B------:R-:W-:Y:S01]  /*1230*/  @!P1 IMAD R30, R30, R15, R10 ;  /* 0x0000000f1e1e9224 */ /* 0x000fe200078e020a */
[----:B------:R-:W-:Y:S01]  /*1240*/  IADD3 R25, PT, PT, R25, 0x4, RZ ;  /* 0x0000000419197810 */ /* 0x000fe20007ffe0ff */
[----:B--2---:R-:W-:-:S04]  /*1250*/  @!P1 IMAD.WIDE.U32 R22, R31, 0x4, R16 ;  /* 0x000000041f169825 */ /* 0x004fc800078e0010 */
[----:B------:R-:W-:Y:S02]  /*1260*/  @!P1 IMAD R35, R30, R14, R7 ;  /* 0x0000000e1e239224 */ /* 0x000fe400078e0207 */
[----:B------:R-:W-:-:S05]  /*1270*/  VIADD R27, R27, 0x4 ;  /* 0x000000041b1b7836 */ /* 0x000fca0000000000 */
[----:B------:R-:W-:Y:S02]  /*1280*/  ISETP.NE.AND P0, PT, R27, R11, PT ;  /* 0x0000000b1b00720c */ /* 0x000fe40003f05270 */
[C---:B----4-:R-:W-:Y:S01]  /*1290*/  @P1 IADD3 R21, PT, PT, R31.reuse, R24, RZ ;  /* 0x000000181f151210 */ /* 0x050fe20007ffe0ff */
[----:B------:R-:W-:-:S04]  /*12a0*/  @!P1 IMAD.WIDE.U32 R30, R31, 0x4, R18 ;  /* 0x000000041f1e9825 */ /* 0x000fc800078e0012 */
[----:B------:R-:W-:-:S05]  /*12b0*/  @P1 IMAD.WIDE.U32 R20, R21, 0x4, R18 ;  /* 0x0000000415141825 */ /* 0x000fca00078e0012 */
[----:B------:R3:W-:Y:S04]  /*12c0*/  @P1 STG.E desc[UR4][R20.64], R0 ;  /* 0x0000000014001986 */ /* 0x0007e8000c101904 */
[----:B------:R3:W-:Y:S04]  /*12d0*/  @!P1 STG.E desc[UR4][R22.64], R35 ;  /* 0x0000002316009986 */ /* 0x0007e8000c101904 */
[----:B------:R3:W-:Y:S01]  /*12e0*/  @!P1 STG.E desc[UR4][R30.64], RZ ;  /* 0x000000ff1e009986 */ /* 0x0007e2000c101904 */
[----:B------:R-:W-:Y:S05]  /*12f0*/  @P0 BRA `(.L_x_137) ;  /* 0xfffffff800d80947 */ /* 0x000fea000383ffff */
[----:B------:R-:W-:Y:S05]  /*1300*/  BSYNC.RECONVERGENT B4 ;  /* 0x0000000000047941 */ /* 0x000fea0003800200 */
.L_x_136:
[----:B------:R-:W-:-:S07]  /*1310*/  IMAD.MOV.U32 R27, RZ, RZ, R11 ;  /* 0x000000ffff1b7224 */ /* 0x000fce00078e000b */
.L_x_133:
[----:B------:R-:W-:Y:S05]  /*1320*/  BSYNC.RECONVERGENT B3 ;  /* 0x0000000000037941 */ /* 0x000fea0003800200 */
.L_x_132:
[C---:B------:R-:W-:Y:S02]  /*1330*/  ISETP.NE.AND P0, PT, R10.reuse, R3, PT ;  /* 0x000000030a00720c */ /* 0x040fe40003f05270 */
[----:B------:R-:W-:-:S11]  /*1340*/  IADD3 R10, PT, PT, R10, 0x1, RZ ;  /* 0x000000010a0a7810 */ /* 0x000fd60007ffe0ff */
[----:B------:R-:W-:Y:S05]  /*1350*/  @P0 BRA `(.L_x_138) ;  /* 0xfffffff400600947 */ /* 0x000fea000383ffff */
.L_x_131:
[----:B------:R-:W-:Y:S05]  /*1360*/  BSYNC.RECONVERGENT B2 ;  /* 0x0000000000027941 */ /* 0x000fea0003800200 */
.L_x_130:
[----:B------:R-:W-:-:S13]  /*1370*/  ISETP.NE.AND P0, PT, R7, R2, PT ;  /* 0x000000020700720c */ /* 0x000fda0003f05270 */
[----:B------:R-:W-:Y:S05]  /*1380*/  @!P0 BRA `(.L_x_139) ;  /* 0x0000000000088947 */ /* 0x000fea0003800000 */
[----:B------:R-:W-:Y:S01]  /*1390*/  VIADD R7, R7, 0x1 ;  /* 0x0000000107077836 */ /* 0x000fe20000000000 */
[----:B------:R-:W-:Y:S06]  /*13a0*/  BRA `(.L_x_140) ;  /* 0xfffffff4003c7947 */ /* 0x000fec000383ffff */
.L_x_139:
[----:B------:R-:W-:Y:S05]  /*13b0*/  BSYNC.RECONVERGENT B1 ;  /* 0x0000000000017941 */ /* 0x000fea0003800200 */
.L_x_129:
[----:B------:R-:W-:Y:S05]  /*13c0*/  BRA `(.L_x_127) ;  /* 0x0000000400247947 */ /* 0x000fea0003800000 */
.L_x_128:
[C---:B------:R-:W-:Y:S01]  /*13d0*/  ISETP.GE.AND P0, PT, R6.reuse, R5, PT ;  /* 0x000000050600720c */ /* 0x040fe20003f06270 */
[C---:B------:R-:W-:Y:S01]  /*13e0*/  VIADD R10, R3.reuse, 0x1 ;  /* 0x00000001030a7836 */ /* 0x040fe20000000000 */
[----:B------:R-:W-:Y:S01]  /*13f0*/  IADD3 R18, PT, PT, R6, 0x1, -R5 ;  /* 0x0000000106127810 */ /* 0x000fe20007ffe805 */
[----:B------:R-:W-:Y:S01]  /*1400*/  VIADD R14, R4, 0x2 ;  /* 0x00000002040e7836 */ /* 0x000fe20000000000 */
[----:B------:R-:W-:Y:S01]  /*1410*/  IADD3 R8, PT, PT, R3, -R4, RZ ;  /* 0x8000000403087210 */ /* 0x000fe20007ffe0ff */
[----:B------:R-:W-:Y:S01]  /*1420*/  IMAD.MOV.U32 R27, RZ, RZ, RZ ;  /* 0x000000ffff1b7224 */ /* 0x000fe200078e00ff */
[----:B------:R-:W-:Y:S02]  /*1430*/  SEL R13, R18, RZ, P0 ;  /* 0x000000ff120d7207 */ /* 0x000fe40000000000 */
[----:B------:R-:W-:Y:S02]  /*1440*/  ISETP.GE.U32.AND P1, PT, R8, 0x3, PT ;  /* 0x000000030800780c */ /* 0x000fe40003f26070 */
[----:B------:R-:W-:Y:S01]  /*1450*/  IADD3 R8, PT, PT, -R4, R10, RZ ;  /* 0x0000000a04087210 */ /* 0x000fe20007ffe1ff */
[----:B------:R-:W-:Y:S01]  /*1460*/  IMAD R9, R18, 0x2, R13 ;  /* 0x0000000212097824 */ /* 0x000fe200078e020d */
[----:B------:R-:W-:-:S02]  /*1470*/  IADD3 R12, PT, PT, R4, 0x1, RZ ;  /* 0x00000001040c7810 */ /* 0x000fc40007ffe0ff */
[----:B------:R-:W-:Y:S02]  /*1480*/  IADD3 R19, PT, PT, R4, 0x3, RZ ;  /* 0x0000000304137810 */ /* 0x000fe40007ffe0ff */
[----:B------:R-:W-:Y:S02]  /*1490*/  LOP3.LUT R11, R8, 0x3, RZ, 0xc0, !PT ;  /* 0x00000003080b7812 */ /* 0x000fe400078ec0ff */
[----:B------:R-:W-:-:S07]  /*14a0*/  IADD3 R15, PT, PT, R18, R9, RZ ;  /* 0x00000009120f7210 */ /* 0x000fce0007ffe0ff */
.L_x_150:
[----:B------:R-:W-:Y:S01]  /*14b0*/  ISETP.GE.AND P0, PT, R3, R4, PT ;  /* 0x000000040300720c */ /* 0x000fe20003f06270 */
[----:B------:R-:W-:Y:S01]  /*14c0*/  BSSY.RECONVERGENT B1, `(.L_x_141) ;  /* 0x0000038000017945 */ /* 0x000fe20003800200 */
[C---:B------:R-:W-:Y:S01]  /*14d0*/  ISETP.NE.AND P2, PT, R7.reuse, R2, PT ;  /* 0x000000020700720c */ /* 0x040fe20003f45270 */
[----:B------:R-:W-:-:S10]  /*14e0*/  VIADD R7, R7, 0x1 ;  /* 0x0000000107077836 */ /* 0x000fd40000000000 */
[----:B------:R-:W-:Y:S05]  /*14f0*/  @!P0 BRA `(.L_x_142) ;  /* 0x0000000000d08947 */ /* 0x000fea0003800000 */
[----:B------:R-:W-:Y:S01]  /*1500*/  ISETP.NE.AND P0, PT, R11, RZ, PT ;  /* 0x000000ff0b00720c */ /* 0x000fe20003f05270 */
[----:B------:R-:W-:Y:S01]  /*1510*/  BSSY.RECONVERGENT B2, `(.L_x_143) ;  /* 0x0000011000027945 */ /* 0x000fe20003800200 */
[----:B------:R-:W-:-:S11]  /*1520*/  MOV R9, R4 ;  /* 0x0000000400097202 */ /* 0x000fd60000000f00 */
[----:B------:R-:W-:Y:S05]  /*1530*/  @!P0 BRA `(.L_x_144) ;  /* 0x0000000000388947 */ /* 0x000fea0003800000 */
[----:B------:R-:W-:Y:S01]  /*1540*/  ISETP.NE.AND P0, PT, R11, 0x1, PT ;  /* 0x000000010b00780c */ /* 0x000fe20003f05270 */
[----:B------:R-:W-:Y:S01]  /*1550*/  IMAD.MOV.U32 R8, RZ, RZ, R27 ;  /* 0x000000ffff087224 */ /* 0x000fe200078e001b */
[----:B------:R-:W-:-:S03]  /*1560*/  MOV R9, R12 ;  /* 0x0000000c00097202 */ /* 0x000fc60000000f00 */
[----:B------:R-:W-:-:S08]  /*1570*/  IMAD.IADD R27, R13, 0x1, R8 ;  /* 0x000000010d1b7824 */ /* 0x000fd000078e0208 */
[----:B------:R-:W-:Y:S05]  /*1580*/  @!P0 BRA `(.L_x_144) ;  /* 0x0000000000248947 */ /* 0x000fea0003800000 */
[----:B------:R-:W-:Y:S01]  /*1590*/  ISETP.NE.AND P0, PT, R11, 0x2, PT ;  /* 0x000000020b00780c */ /* 0x000fe20003f05270 */
[----:B------:R-:W-:Y:S01]  /*15a0*/  IMAD.MOV.U32 R9, RZ, RZ, R14 ;  /* 0x000000ffff097224 */ /* 0x000fe200078e000e */
[CC--:B------:R-:W-:Y:S02]  /*15b0*/  ISETP.GE.AND P3, PT, R6.reuse, R5.reuse, PT ;  /* 0x000000050600720c */ /* 0x0c0fe40003f66270 */
[----:B------:R-:W-:Y:S02]  /*15c0*/  ISETP.GE.AND P4, PT, R6, R5, P0 ;  /* 0x000000050600720c */ /* 0x000fe40000786270 */
[----:B------:R-:W-:-:S04]  /*15d0*/  IADD3 R17, PT, PT, R27, R18, RZ ;  /* 0x000000121b117210 */ /* 0x000fc80007ffe0ff */
[----:B------:R-:W-:-:S03]  /*15e0*/  SEL R27, R8, R17, !P3 ;  /* 0x00000011081b7207 */ /* 0x000fc60005800000 */
[----:B------:R-:W-:-:S04]  /*15f0*/  @P0 IMAD.MOV.U32 R9, RZ, RZ, R19 ;  /* 0x000000ffff090224 */ /* 0x000fc800078e0013 */
[----:B------:R-:W-:-:S04]  /*1600*/  @P4 IADD3 R8, PT, PT, R18, R17, RZ ;  /* 0x0000001112084210 */ /* 0x000fc80007ffe0ff */
[----:B------:R-:W-:-:S07]  /*1610*/  @P0 MOV R27, R8 ;  /* 0x00000008001b0202 */ /* 0x000fce0000000f00 */
.L_x_144:
[----:B------:R-:W-:Y:S05]  /*1620*/  BSYNC.RECONVERGENT B2 ;  /* 0x0000000000027941 */ /* 0x000fea0003800200 */
.L_x_143:
[----:B------:R-:W-:Y:S05]  /*1630*/  @!P1 BRA `(.L_x_142) ;  /* 0x0000000000809947 */ /* 0x000fea0003800000 */
[----:B------:R-:W-:-:S13]  /*1640*/  ISETP.GE.AND P0, PT, R9, R10, PT ;  /* 0x0000000a0900720c */ /* 0x000fda0003f06270 */
[----:B------:R-:W-:Y:S05]  /*1650*/  @P0 BRA `(.L_x_145) ;  /* 0x0000000000600947 */ /* 0x000fea0003800000 */
[----:B------:R-:W-:Y:S01]  /*1660*/  IMAD.IADD R8, R10, 0x1, -R9 ;  /* 0x000000010a087824 */ /* 0x000fe200078e0a09 */
[----:B------:R-:W-:Y:S01]  /*1670*/  BSSY.RECONVERGENT B2, `(.L_x_146) ;  /* 0x000000d000027945 */ /* 0x000fe20003800200 */
[----:B------:R-:W-:-:S03]  /*1680*/  PLOP3.LUT P0, PT, PT, PT, PT, 0x80, 0x8 ;  /* 0x000000000008781c */ /* 0x000fc60003f0f070 */
[----:B------:R-:W-:-:S13]  /*1690*/  ISETP.GT.AND P3, PT, R8, 0xc, PT ;  /* 0x0000000c0800780c */ /* 0x000fda0003f64270 */
[----:B------:R-:W-:Y:S05]  /*16a0*/  @!P3 BRA `(.L_x_147) ;  /* 0x000000000024b947 */ /* 0x000fea0003800000 */
[----:B------:R-:W-:Y:S02]  /*16b0*/  ISETP.GE.AND P3, PT, R6, R5, PT ;  /* 0x000000050600720c */ /* 0x000fe40003f66270 */
[----:B------:R-:W-:Y:S02]  /*16c0*/  PLOP3.LUT P0, PT, PT, PT, PT, 0x8, 0x80 ;  /* 0x000000000080781c */ /* 0x000fe40003f0e170 */
[----:B------:R-:W-:Y:S02]  /*16d0*/  IADD3 R8, PT, PT, R3, -0xb, RZ ;  /* 0xfffffff503087810 */ /* 0x000fe40007ffe0ff */
[----:B------:R-:W-:-:S09]  /*16e0*/  SEL R16, R15, RZ, P3 ;  /* 0x000000ff0f107207 */ /* 0x000fd20001800000 */
.L_x_148:
[----:B------:R-:W-:Y:S01]  /*16f0*/  VIADD R9, R9, 0x10 ;  /* 0x0000001009097836 */ /* 0x000fe20000000000 */
[----:B------:R-:W-:-:S04]  /*1700*/  IADD3 R27, PT, PT, R16, R27, R16 ;  /* 0x0000001b101b7210 */ /* 0x000fc80007ffe010 */
[----:B------:R-:W-:Y:S02]  /*1710*/  ISETP.GE.AND P3, PT, R9, R8, PT ;  /* 0x000000080900720c */ /* 0x000fe40003f66270 */
[----:B------:R-:W-:-:S11]  /*1720*/  IADD3 R27, PT, PT, R16, R27, R16 ;  /* 0x0000001b101b7210 */ /* 0x000fd60007ffe010 */
[----:B------:R-:W-:Y:S05]  /*1730*/  @!P3 BRA `(.L_x_148) ;  /* 0xfffffffc00ecb947 */ /* 0x000fea000383ffff */
.L_x_147:
[----:B------:R-:W-:Y:S05]  /*1740*/  BSYNC.RECONVERGENT B2 ;  /* 0x0000000000027941 */ /* 0x000fea0003800200 */
.L_x_146:
[----:B------:R-:W-:-:S04]  /*1750*/  IADD3 R8, PT, PT, R10, -R9, RZ ;  /* 0x800000090a087210 */ /* 0x000fc80007ffe0ff */
[----:B------:R-:W-:-:S13]  /*1760*/  ISETP.GT.AND P3, PT, R8, 0x4, PT ;  /* 0x000000040800780c */ /* 0x000fda0003f64270 */
[----:B------:R-:W-:Y:S01]  /*1770*/  @P3 VIADD R9, R9, 0x8 ;  /* 0x0000000809093836 */ /* 0x000fe20000000000 */
[----:B------:R-:W-:Y:S02]  /*1780*/  @P3 PLOP3.LUT P0, PT, PT, PT, PT, 0x8, 0x80 ;  /* 0x000000000080381c */ /* 0x000fe40003f0e170 */
[----:B------:R-:W-:Y:S02]  /*1790*/  @P3 ISETP.GE.AND P4, PT, R6, R5, PT ;  /* 0x000000050600320c */ /* 0x000fe40003f86270 */
[----:B------:R-:W-:Y:S02]  /*17a0*/  ISETP.NE.OR P0, PT, R9, R10, P0 ;  /* 0x0000000a0900720c */ /* 0x000fe40000705670 */
[----:B------:R-:W-:-:S04]  /*17b0*/  @P3 SEL R8, R15, RZ, P4 ;  /* 0x000000ff0f083207 */ /* 0x000fc80002000000 */
[----:B------:R-:W-:-:S07]  /*17c0*/  @P3 IADD3 R27, PT, PT, R8, R27, R8 ;  /* 0x0000001b081b3210 */ /* 0x000fce0007ffe008 */
[----:B------:R-:W-:Y:S05]  /*17d0*/  @!P0 BRA `(.L_x_142) ;  /* 0x0000000000188947 */ /* 0x000fea0003800000 */
.L_x_145:
[----:B------:R-:W-:-:S04]  /*17e0*/  ISETP.GE.AND P0, PT, R6, R5, PT ;  /* 0x000000050600720c */ /* 0x000fc80003f06270 */
[----:B------:R-:W-:-:S09]  /*17f0*/  SEL R8, R15, RZ, P0 ;  /* 0x000000ff0f087207 */ /* 0x000fd20000000000 */
.L_x_149:
[----:B------:R-:W-:Y:S01]  /*1800*/  IADD3 R9, PT, PT, R9, 0x4, RZ ;  /* 0x0000000409097810 */ /* 0x000fe20007ffe0ff */
[----:B------:R-:W-:-:S03]  /*1810*/  IMAD.IADD R27, R8, 0x1, R27 ;  /* 0x00000001081b7824 */ /* 0x000fc600078e021b */
[----:B------:R-:W-:-:S13]  /*1820*/  ISETP.NE.AND P0, PT, R9, R10, PT ;  /* 0x0000000a0900720c */ /* 0x000fda0003f05270 */
[----:B------:R-:W-:Y:S05]  /*1830*/  @P0 BRA `(.L_x_149) ;  /* 0xfffffffc00f00947 */ /* 0x000fea000383ffff */
.L_x_142:
[----:B------:R-:W-:Y:S05]  /*1840*/  BSYNC.RECONVERGENT B1 ;  /* 0x0000000000017941 */ /* 0x000fea0003800200 */
.L_x_141:
[----:B------:R-:W-:Y:S05]  /*1850*/  @P2 BRA `(.L_x_150) ;  /* 0xfffffffc00142947 */ /* 0x000fea000383ffff */
.L_x_127:
[----:B------:R-:W-:Y:S05]  /*1860*/  BSYNC.RECONVERGENT B0 ;  /* 0x0000000000007941 */ /* 0x000fea0003800200 */
.L_x_126:
[----:B------:R-:W2:Y:S02]  /*1870*/  LDCU UR6, c[0x0][0x3ac] ;  /* 0x00007580ff0677ac */ /* 0x000ea40008000800 */
[----:B--2---:R-:W-:-:S13]  /*1880*/  ISETP.NE.AND P0, PT, RZ, UR6, PT ;  /* 0x00000006ff007c0c */ /* 0x004fda000bf05270 */
[----:B------:R-:W-:Y:S05]  /*1890*/  @P0 EXIT ;  /* 0x000000000000094d */ /* 0x000fea0003800000 */
[----:B------:R-:W2:Y:S02]  /*18a0*/  LDC.64 R2, c[0x0][0x388] ;  /* 0x0000e200ff027b82 */ /* 0x000ea40000000a00 */
[----:B--2---:R-:W-:-:S05]  /*18b0*/  IMAD.WIDE.U32 R2, R0, 0x4, R2 ;  /* 0x0000000400027825 */ /* 0x004fca00078e0002 */
[----:B------:R-:W-:Y:S01]  /*18c0*/  STG.E desc[UR4][R2.64], R27 ;  /* 0x0000001b02007986 */ /* 0x000fe2000c101904 */
[----:B------:R-:W-:Y:S05]  /*18d0*/  EXIT ;  /* 0x000000000000794d */ /* 0x000fea0003800000 */
        .weak           $__internal_3_$__cuda_sm3x_div_rn_noftz_f32_slowpath
        .type           $__internal_3_$__cuda_sm3x_div_rn_noftz_f32_slowpath,@function
        .size           $__internal_3_$__cuda_sm3x_div_rn_noftz_f32_slowpath,(.L_x_166 - $__internal_3_$__cuda_sm3x_div_rn_noftz_f32_slowpath)
$__internal_3_$__cuda_sm3x_div_rn_noftz_f32_slowpath:
[----:B------:R-:W-:Y:S01]  /*18e0*/  SHF.R.U32.HI R15, RZ, 0x17, R4 ;  /* 0x00000017ff0f7819 */ /* 0x000fe20000011604 */
[----:B------:R-:W-:Y:S01]  /*18f0*/  BSSY.RECONVERGENT B1, `(.L_x_151) ;  /* 0x0000063000017945 */ /* 0x000fe20003800200 */
[----:B------:R-:W-:Y:S02]  /*1900*/  SHF.R.U32.HI R13, RZ, 0x17, R5 ;  /* 0x00000017ff0d7819 */ /* 0x000fe40000011605 */
[----:B------:R-:W-:Y:S02]  /*1910*/  LOP3.LUT R15, R15, 0xff, RZ, 0xc0, !PT ;  /* 0x000000ff0f0f7812 */ /* 0x000fe400078ec0ff */
[----:B------:R-:W-:Y:S02]  /*1920*/  LOP3.LUT R19, R13, 0xff, RZ, 0xc0, !PT ;  /* 0x000000ff0d137812 */ /* 0x000fe400078ec0ff */
[----:B------:R-:W-:Y:S02]  /*1930*/  IADD3 R17, PT, PT, R15, -0x1, RZ ;  /* 0xffffffff0f117810 */ /* 0x000fe40007ffe0ff */
[----:B------:R-:W-:Y:S01]  /*1940*/  MOV R16, R4 ;  /* 0x0000000400107202 */ /* 0x000fe20000000f00 */
[----:B------:R-:W-:Y:S01]  /*1950*/  VIADD R18, R19, 0xffffffff ;  /* 0xffffffff13127836 */ /* 0x000fe20000000000 */
        /* <DEDUP_REMOVED lines=27> */
.L_x_152:
[----:B------:R-:W-:Y:S01]  /*1b10*/  LEA R17, R15, 0xc0800000, 0x17 ;  /* 0xc08000000f117811 */ /* 0x000fe200078eb8ff */
[----:B------:R-:W-:Y:S04]  /*1b20*/  BSSY.RECONVERGENT B2, `(.L_x_157) ;  /* 0x0000036000027945 */ /* 0x000fe80003800200 */
[----:B------:R-:W-:Y:S01]  /*1b30*/  IMAD.IADD R17, R16, 0x1, -R17 ;  /* 0x0000000110117824 */ /* 0x000fe200078e0a11 */
[----:B------:R-:W-:-:S03]  /*1b40*/  IADD3 R16, PT, PT, R19, -0x7f, RZ ;  /* 0xffffff8113107810 */ /* 0x000fc60007ffe0ff */
[----:B------:R-:W0:Y:S01]  /*1b50*/  MUFU.RCP R18, R17 ;  /* 0x0000001100127308 */ /* 0x000e220000001000 */
[----:B------:R-:W-:Y:S01]  /*1b60*/  FADD.FTZ R20, -R17, -RZ ;  /* 0x800000ff11147221 */ /* 0x000fe20000010100 */
[C---:B------:R-:W-:Y:S01]  /*1b70*/  IMAD R5, R16.reuse, -0x800000, R5 ;  /* 0xff80000010057824 */ /* 0x040fe200078e0205 */
[----:B------:R-:W-:-:S05]  /*1b80*/  IADD3 R16, PT, PT, R16, 0x7f, -R15 ;  /* 0x0000007f10107810 */ /* 0x000fca0007ffe80f */
[----:B------:R-:W-:Y:S02]  /*1b90*/  IMAD.IADD R16, R16, 0x1, R13 ;  /* 0x0000000110107824 */ /* 0x000fe400078e020d */
        /* <DEDUP_REMOVED lines=21> */
[-CC-:B------:R-:W-:Y:S01]  /*1cf0*/  FFMA.RM R16, R21, R19.reuse, R18.reuse ;  /* 0x0000001315107223 */ /* 0x180fe20000004012 */
[C---:B------:R-:W-:Y:S02]  /*1d00*/  ISETP.NE.AND P2, PT, R17.reuse, RZ, PT ;  /* 0x000000ff1100720c */ /* 0x040fe40003f45270 */
[----:B------:R-:W-:Y:S02]  /*1d10*/  ISETP.NE.AND P1, PT, R17, RZ, PT ;  /* 0x000000ff1100720c */ /* 0x000fe40003f25270 */
[----:B------:R-:W-:Y:S01]  /*1d20*/  LOP3.LUT R15, R13, 0x7fffff, RZ, 0xc0, !PT ;  /* 0x007fffff0d0f7812 */ /* 0x000fe200078ec0ff */
[----:B------:R-:W-:Y:S01]  /*1d30*/  FFMA.RP R13, R21, R19, R18 ;  /* 0x00000013150d7223 */ /* 0x000fe20000008012 */
[----:B------:R-:W-:Y:S02]  /*1d40*/  IADD3 R18, PT, PT, R17, 0x20, RZ ;  /* 0x0000002011127810 */ /* 0x000fe40007ffe0ff */
[----:B------:R-:W-:-:S02]  /*1d50*/  LOP3.LUT R15, R15, 0x800000, RZ, 0xfc, !PT ;  /* 0x008000000f0f7812 */ /* 0x000fc400078efcff */
[----:B------:R-:W-:Y:S02]  /*1d60*/  IADD3 R17, PT, PT, -R17, RZ, RZ ;  /* 0x000000ff11117210 */ /* 0x000fe40007ffe1ff */
[----:B------:R-:W-:Y:S02]  /*1d70*/  SHF.L.U32 R18, R15, R18, RZ ;  /* 0x000000120f127219 */ /* 0x000fe400000006ff */
[----:B------:R-:W-:Y:S02]  /*1d80*/  FSETP.NEU.FTZ.AND P0, PT, R13, R16, PT ;  /* 0x000000100d00720b */ /* 0x000fe40003f1d000 */
[----:B------:R-:W-:Y:S02]  /*1d90*/  SEL R16, R17, RZ, P2 ;  /* 0x000000ff11107207 */ /* 0x000fe40001000000 */
[----:B------:R-:W-:Y:S02]  /*1da0*/  ISETP.NE.AND P1, PT, R18, RZ, P1 ;  /* 0x000000ff1200720c */ /* 0x000fe40000f25270 */
[----:B------:R-:W-:-:S02]  /*1db0*/  SHF.R.U32.HI R16, RZ, R16, R15 ;  /* 0x00000010ff107219 */ /* 0x000fc4000001160f */
[----:B------:R-:W-:Y:S02]  /*1dc0*/  PLOP3.LUT P0, PT, P0, P1, PT, 0xf8, 0x8f ;  /* 0x00000000008f781c */ /* 0x000fe40000703f70 */
[----:B------:R-:W-:Y:S02]  /*1dd0*/  SHF.R.U32.HI R18, RZ, 0x1, R16 ;  /* 0x00000001ff127819 */ /* 0x000fe40000011610 */
[----:B------:R-:W-:-:S04]  /*1de0*/  SEL R13, RZ, 0x1, !P0 ;  /* 0x00000001ff0d7807 */ /* 0x000fc80004000000 */
[----:B------:R-:W-:-:S04]  /*1df0*/  LOP3.LUT R13, R13, 0x1, R18, 0xf8, !PT ;  /* 0x000000010d0d7812 */ /* 0x000fc800078ef812 */
[----:B------:R-:W-:-:S05]  /*1e00*/  LOP3.LUT R13, R13, R16, RZ, 0xc0, !PT ;  /* 0x000000100d0d7212 */ /* 0x000fca00078ec0ff */
[----:B------:R-:W-:-:S05]  /*1e10*/  IMAD.IADD R18, R18, 0x1, R13 ;  /* 0x0000000112127824 */ /* 0x000fca00078e020d */
[----:B------:R-:W-:Y:S01]  /*1e20*/  LOP3.LUT R5, R18, R5, RZ, 0xfc, !PT ;  /* 0x0000000512057212 */ /* 0x000fe200078efcff */
[----:B------:R-:W-:Y:S06]  /*1e30*/  BRA `(.L_x_160) ;  /* 0x0000000000107947 */ /* 0x000fec0003800000 */
.L_x_159:
[----:B------:R-:W-:-:S04]  /*1e40*/  LOP3.LUT R5, R5, 0x80000000, RZ, 0xc0, !PT ;  /* 0x8000000005057812 */ /* 0x000fc800078ec0ff */
[----:B------:R-:W-:Y:S01]  /*1e50*/  LOP3.LUT R5, R5, 0x7f800000, RZ, 0xfc, !PT ;  /* 0x7f80000005057812 */ /* 0x000fe200078efcff */
[----:B------:R-:W-:Y:S06]  /*1e60*/  BRA `(.L_x_160) ;  /* 0x0000000000047947 */ /* 0x000fec0003800000 */
.L_x_158:
[----:B------:R-:W-:-:S07]  /*1e70*/  LEA R5, R16, R5, 0x17 ;  /* 0x0000000510057211 */ /* 0x000fce00078eb8ff */
.L_x_160:
[----:B------:R-:W-:Y:S05]  /*1e80*/  BSYNC.RECONVERGENT B2 ;  /* 0x0000000000027941 */ /* 0x000fea0003800200 */
.L_x_157:
[----:B------:R-:W-:Y:S05]  /*1e90*/  BRA `(.L_x_161) ;  /* 0x0000000000207947 */ /* 0x000fea0003800000 */
.L_x_156:
[----:B------:R-:W-:-:S04]  /*1ea0*/  LOP3.LUT R5, R16, 0x80000000, R5, 0x48, !PT ;  /* 0x8000000010057812 */ /* 0x000fc800078e4805 */
[----:B------:R-:W-:Y:S01]  /*1eb0*/  LOP3.LUT R5, R5, 0x7f800000, RZ, 0xfc, !PT ;  /* 0x7f80000005057812 */ /* 0x000fe200078efcff */
[----:B------:R-:W-:Y:S06]  /*1ec0*/  BRA `(.L_x_161) ;  /* 0x0000000000147947 */ /* 0x000fec0003800000 */
.L_x_155:
[----:B------:R-:W-:Y:S01]  /*1ed0*/  LOP3.LUT R5, R16, 0x80000000, R5, 0x48, !PT ;  /* 0x8000000010057812 */ /* 0x000fe200078e4805 */
[----:B------:R-:W-:Y:S06]  /*1ee0*/  BRA `(.L_x_161) ;  /* 0x00000000000c7947 */ /* 0x000fec0003800000 */
.L_x_154:
[----:B------:R-:W0:Y:S01]  /*1ef0*/  MUFU.RSQ R5, -QNAN ;  /* 0xffc0000000057908 */ /* 0x000e220000001400 */
[----:B------:R-:W-:Y:S05]  /*1f00*/  BRA `(.L_x_161) ;  /* 0x0000000000047947 */ /* 0x000fea0003800000 */
.L_x_153:
[----:B------:R-:W-:-:S07]  /*1f10*/  FADD.FTZ R5, R5, R4 ;  /* 0x0000000405057221 */ /* 0x000fce0000010000 */
.L_x_161:
[----:B------:R-:W-:Y:S05]  /*1f20*/  BSYNC.RECONVERGENT B1 ;  /* 0x0000000000017941 */ /* 0x000fea0003800200 */
.L_x_151:
[----:B------:R-:W-:-:S04]  /*1f30*/  HFMA2 R15, -RZ, RZ, 0, 0 ;  /* 0x00000000ff0f7431 */ /* 0x000fc800000001ff */
[----:B0-----:R-:W-:Y:S05]  /*1f40*/  RET.REL.NODEC R14 `(_Z16Bins_IntersectedP6float4PjS1_S1_4int3if6float3i) ;  /* 0xffffffe00e2c7950 */ /* 0x001fea0003c3ffff */
.L_x_162:
        /* <DEDUP_REMOVED lines=11> */
.L_x_166:


//--------------------- .nv.shared._Z4dataPjS_S_P6float4S_iP12contact_Datai4int3f6float3 --------------------------
	.section	.nv.shared._Z4dataPjS_S_P6float4S_iP12contact_Datai4int3f6float3,"aw",@nobits
	.sectionflags	@""
	.align	4
.nv.shared._Z4dataPjS_S_P6float4S_iP12contact_Datai4int3f6float3:
	.zero		6144


//--------------------- .nv.shared.reserved.0     --------------------------
	.section	.nv.shared.reserved.0,"aw",@nobits
	.weak		__nv_reservedSMEM_offset_0_alias
	.size		__nv_reservedSMEM_offset_0_alias, 0, 64
	.other		__nv_reservedSMEM_offset_0_alias,@"STO_CUDA_RESERVED_SHARED STV_DEFAULT"
__nv_reservedSMEM_offset_0_alias:
	.zero		0
	.zero		64


//--------------------- .nv.constant0._Z4dataPjS_S_P6float4S_iP12contact_Datai4int3f6float3 --------------------------
	.section	.nv.constant0._Z4dataPjS_S_P6float4S_iP12contact_Datai4int3f6float3,"a",@progbits
	.sectionflags	@""
	.align	4
.nv.constant0._Z4dataPjS_S_P6float4S_iP12contact_Datai4int3f6float3:
	.zero		984


//--------------------- .nv.constant0._Z4fendPjiS_ --------------------------
	.section	.nv.constant0._Z4fendPjiS_,"a",@progbits
	.sectionflags	@""
	.align	4
.nv.constant0._Z4fendPjiS_:
	.zero		920


//--------------------- .nv.constant0._Z6fstartPjS_S_i --------------------------
	.section	.nv.constant0._Z6fstartPjS_S_i,"a",@progbits
	.sectionflags	@""
	.align	4
.nv.constant0._Z6fstartPjS_S_i:
	.zero		924


//--------------------- .nv.constant0._Z16Bins_IntersectedP6float4PjS1_S1_4int3if6float3i --------------------------
	.section	.nv.constant0._Z16Bins_IntersectedP6float4PjS1_S1_4int3if6float3i,"a",@progbits
	.sectionflags	@""
	.align	4
.nv.constant0._Z16Bins_IntersectedP6float4PjS1_S1_4int3if6float3i:
	.zero		964


//--------------------- SYMBOLS --------------------------

	.type		.nv.reservedSmem.offset0,@object
	.size		.nv.reservedSmem.offset0,0x4
	.type		.nv.reservedSmem.cap,@object
	.size		.nv.reservedSmem.cap,0x4
